//
// Generated by NVIDIA NVVM Compiler
//
// Compiler Build ID: CL-36424714
// Cuda compilation tools, release 13.0, V13.0.88
// Based on NVVM 20.0.0
//

.version 9.0
.target sm_100
.address_size 64

	// .globl	_Z20ApplyGreenFunction3DP7double2i
.func  (.param .align 16 .b8 func_retval0[16]) __internal_trig_reduction_slowpathd
(
	.param .b64 __internal_trig_reduction_slowpathd_param_0
)
;
.global .align 8 .b8 __cudart_i2opi_d[144] = {8, 93, 141, 31, 177, 95, 251, 107, 234, 146, 82, 138, 247, 57, 7, 61, 123, 241, 229, 235, 199, 186, 39, 117, 45, 234, 95, 158, 102, 63, 70, 79, 183, 9, 203, 39, 207, 126, 54, 109, 31, 109, 10, 90, 139, 17, 47, 239, 15, 152, 5, 222, 255, 151, 248, 31, 59, 40, 249, 189, 139, 95, 132, 156, 244, 57, 83, 131, 57, 214, 145, 57, 65, 126, 95, 180, 38, 112, 156, 233, 132, 68, 187, 46, 245, 53, 130, 232, 62, 167, 41, 177, 28, 235, 29, 254, 28, 146, 209, 9, 234, 46, 73, 6, 224, 210, 77, 66, 58, 110, 36, 183, 97, 197, 187, 222, 171, 99, 81, 254, 65, 144, 67, 60, 153, 149, 98, 219, 192, 221, 52, 245, 209, 87, 39, 252, 41, 21, 68, 78, 110, 131, 249, 162};
.global .align 16 .b8 __cudart_sin_cos_coeffs[128] = {70, 210, 176, 44, 241, 229, 90, 190, 146, 227, 172, 105, 227, 29, 199, 62, 161, 98, 219, 25, 160, 1, 42, 191, 24, 8, 17, 17, 17, 17, 129, 63, 84, 85, 85, 85, 85, 85, 197, 191, 0, 0, 0, 0, 0, 0, 0, 0, 0, 0, 0, 0, 0, 0, 0, 0, 100, 129, 253, 32, 131, 255, 168, 189, 40, 133, 239, 193, 167, 238, 33, 62, 217, 230, 6, 142, 79, 126, 146, 190, 233, 188, 221, 25, 160, 1, 250, 62, 71, 93, 193, 22, 108, 193, 86, 191, 81, 85, 85, 85, 85, 85, 165, 63, 0, 0, 0, 0, 0, 0, 224, 191, 0, 0, 0, 0, 0, 0, 240, 63};

.visible .entry _Z20ApplyGreenFunction3DP7double2i(
	.param .u64 .ptr .align 1 _Z20ApplyGreenFunction3DP7double2i_param_0,
	.param .u32 _Z20ApplyGreenFunction3DP7double2i_param_1
)
{
	.reg .pred 	%p<18>;
	.reg .b32 	%r<61>;
	.reg .b64 	%rd<21>;
	.reg .b64 	%fd<126>;

	ld.param.u64 	%rd3, [_Z20ApplyGreenFunction3DP7double2i_param_0];
	ld.param.u32 	%r19, [_Z20ApplyGreenFunction3DP7double2i_param_1];
	mov.u32 	%r20, %ctaid.x;
	mov.u32 	%r21, %ntid.x;
	mov.u32 	%r22, %tid.x;
	mad.lo.s32 	%r23, %r20, %r21, %r22;
	cvt.u64.u32 	%rd1, %r23;
	cvt.s64.s32 	%rd4, %r19;
	mul.wide.s32 	%rd5, %r19, %r19;
	mul.lo.s64 	%rd6, %rd5, %rd4;
	setp.le.u64 	%p1, %rd6, %rd1;
	@%p1 bra 	$L__BB0_19;
	cvt.u32.u64 	%r24, %rd1;
	mul.lo.s32 	%r25, %r19, %r19;
	div.u32 	%r26, %r24, %r25;
	mul.lo.s32 	%r27, %r26, %r25;
	sub.s32 	%r28, %r24, %r27;
	div.s32 	%r29, %r28, %r19;
	mul.lo.s32 	%r30, %r29, %r19;
	sub.s32 	%r31, %r28, %r30;
	shr.u32 	%r32, %r19, 31;
	add.s32 	%r33, %r19, %r32;
	shr.s32 	%r34, %r33, 1;
	setp.gt.s32 	%p2, %r31, %r34;
	selp.b32 	%r35, %r19, 0, %p2;
	sub.s32 	%r1, %r31, %r35;
	setp.gt.s32 	%p3, %r29, %r34;
	selp.b32 	%r36, %r19, 0, %p3;
	sub.s32 	%r2, %r29, %r36;
	setp.gt.s32 	%p4, %r26, %r34;
	selp.b32 	%r37, %r19, 0, %p4;
	sub.s32 	%r3, %r26, %r37;
	cvt.rn.f64.s32 	%fd25, %r1;
	mul.f64 	%fd26, %fd25, 0d401921FB54442D18;
	cvt.rn.f64.s32 	%fd27, %r19;
	div.rn.f64 	%fd1, %fd26, %fd27;
	cvt.rn.f64.s32 	%fd28, %r2;
	mul.f64 	%fd29, %fd28, 0d401921FB54442D18;
	div.rn.f64 	%fd2, %fd29, %fd27;
	cvt.rn.f64.s32 	%fd30, %r3;
	mul.f64 	%fd31, %fd30, 0d401921FB54442D18;
	div.rn.f64 	%fd3, %fd31, %fd27;
	abs.f64 	%fd4, %fd1;
	setp.neu.f64 	%p5, %fd4, 0d7FF0000000000000;
	@%p5 bra 	$L__BB0_3;
	mov.f64 	%fd37, 0d0000000000000000;
	mul.rn.f64 	%fd121, %fd1, %fd37;
	mov.b32 	%r56, 1;
	bra.uni 	$L__BB0_6;
$L__BB0_3:
	mul.f64 	%fd32, %fd1, 0d3FE45F306DC9C883;
	cvt.rni.s32.f64 	%r55, %fd32;
	cvt.rn.f64.s32 	%fd33, %r55;
	fma.rn.f64 	%fd34, %fd33, 0dBFF921FB54442D18, %fd1;
	fma.rn.f64 	%fd35, %fd33, 0dBC91A62633145C00, %fd34;
	fma.rn.f64 	%fd121, %fd33, 0dB97B839A252049C0, %fd35;
	setp.ltu.f64 	%p6, %fd4, 0d41E0000000000000;
	@%p6 bra 	$L__BB0_5;
	{ // callseq 0, 0
	.param .b64 param0;
	st.param.f64 	[param0], %fd1;
	.param .align 16 .b8 retval0[16];
	call.uni (retval0), 
	__internal_trig_reduction_slowpathd, 
	(
	param0
	);
	ld.param.f64 	%fd121, [retval0];
	ld.param.b32 	%r55, [retval0+8];
	} // callseq 0
$L__BB0_5:
	add.s32 	%r56, %r55, 1;
$L__BB0_6:
	shl.b32 	%r40, %r56, 6;
	cvt.u64.u32 	%rd7, %r40;
	and.b64  	%rd8, %rd7, 64;
	mov.u64 	%rd9, __cudart_sin_cos_coeffs;
	add.s64 	%rd10, %rd9, %rd8;
	mul.rn.f64 	%fd38, %fd121, %fd121;
	and.b32  	%r41, %r56, 1;
	setp.eq.b32 	%p7, %r41, 1;
	selp.f64 	%fd39, 0dBDA8FF8320FD8164, 0d3DE5DB65F9785EBA, %p7;
	ld.global.nc.v2.f64 	{%fd40, %fd41}, [%rd10];
	fma.rn.f64 	%fd42, %fd39, %fd38, %fd40;
	fma.rn.f64 	%fd43, %fd42, %fd38, %fd41;
	ld.global.nc.v2.f64 	{%fd44, %fd45}, [%rd10+16];
	fma.rn.f64 	%fd46, %fd43, %fd38, %fd44;
	fma.rn.f64 	%fd47, %fd46, %fd38, %fd45;
	ld.global.nc.v2.f64 	{%fd48, %fd49}, [%rd10+32];
	fma.rn.f64 	%fd50, %fd47, %fd38, %fd48;
	fma.rn.f64 	%fd51, %fd50, %fd38, %fd49;
	fma.rn.f64 	%fd52, %fd51, %fd121, %fd121;
	fma.rn.f64 	%fd53, %fd51, %fd38, 0d3FF0000000000000;
	selp.f64 	%fd54, %fd53, %fd52, %p7;
	and.b32  	%r42, %r56, 2;
	setp.eq.s32 	%p8, %r42, 0;
	mov.f64 	%fd55, 0d0000000000000000;
	sub.f64 	%fd56, %fd55, %fd54;
	selp.f64 	%fd57, %fd54, %fd56, %p8;
	add.f64 	%fd10, %fd57, 0dBFF0000000000000;
	abs.f64 	%fd11, %fd2;
	setp.neu.f64 	%p9, %fd11, 0d7FF0000000000000;
	@%p9 bra 	$L__BB0_8;
	mov.f64 	%fd63, 0d0000000000000000;
	mul.rn.f64 	%fd123, %fd2, %fd63;
	mov.b32 	%r58, 1;
	bra.uni 	$L__BB0_11;
$L__BB0_8:
	mul.f64 	%fd58, %fd2, 0d3FE45F306DC9C883;
	cvt.rni.s32.f64 	%r57, %fd58;
	cvt.rn.f64.s32 	%fd59, %r57;
	fma.rn.f64 	%fd60, %fd59, 0dBFF921FB54442D18, %fd2;
	fma.rn.f64 	%fd61, %fd59, 0dBC91A62633145C00, %fd60;
	fma.rn.f64 	%fd123, %fd59, 0dB97B839A252049C0, %fd61;
	setp.ltu.f64 	%p10, %fd11, 0d41E0000000000000;
	@%p10 bra 	$L__BB0_10;
	{ // callseq 1, 0
	.param .b64 param0;
	st.param.f64 	[param0], %fd2;
	.param .align 16 .b8 retval0[16];
	call.uni (retval0), 
	__internal_trig_reduction_slowpathd, 
	(
	param0
	);
	ld.param.f64 	%fd123, [retval0];
	ld.param.b32 	%r57, [retval0+8];
	} // callseq 1
$L__BB0_10:
	add.s32 	%r58, %r57, 1;
$L__BB0_11:
	shl.b32 	%r45, %r58, 6;
	cvt.u64.u32 	%rd11, %r45;
	and.b64  	%rd12, %rd11, 64;
	add.s64 	%rd14, %rd9, %rd12;
	mul.rn.f64 	%fd64, %fd123, %fd123;
	and.b32  	%r46, %r58, 1;
	setp.eq.b32 	%p11, %r46, 1;
	selp.f64 	%fd65, 0dBDA8FF8320FD8164, 0d3DE5DB65F9785EBA, %p11;
	ld.global.nc.v2.f64 	{%fd66, %fd67}, [%rd14];
	fma.rn.f64 	%fd68, %fd65, %fd64, %fd66;
	fma.rn.f64 	%fd69, %fd68, %fd64, %fd67;
	ld.global.nc.v2.f64 	{%fd70, %fd71}, [%rd14+16];
	fma.rn.f64 	%fd72, %fd69, %fd64, %fd70;
	fma.rn.f64 	%fd73, %fd72, %fd64, %fd71;
	ld.global.nc.v2.f64 	{%fd74, %fd75}, [%rd14+32];
	fma.rn.f64 	%fd76, %fd73, %fd64, %fd74;
	fma.rn.f64 	%fd77, %fd76, %fd64, %fd75;
	fma.rn.f64 	%fd78, %fd77, %fd123, %fd123;
	fma.rn.f64 	%fd79, %fd77, %fd64, 0d3FF0000000000000;
	selp.f64 	%fd80, %fd79, %fd78, %p11;
	and.b32  	%r47, %r58, 2;
	setp.eq.s32 	%p12, %r47, 0;
	mov.f64 	%fd81, 0d0000000000000000;
	sub.f64 	%fd82, %fd81, %fd80;
	selp.f64 	%fd83, %fd80, %fd82, %p12;
	add.f64 	%fd84, %fd83, 0dBFF0000000000000;
	add.f64 	%fd85, %fd84, %fd84;
	fma.rn.f64 	%fd17, %fd10, 0d4000000000000000, %fd85;
	abs.f64 	%fd18, %fd3;
	setp.neu.f64 	%p13, %fd18, 0d7FF0000000000000;
	@%p13 bra 	$L__BB0_13;
	mov.f64 	%fd91, 0d0000000000000000;
	mul.rn.f64 	%fd125, %fd3, %fd91;
	mov.b32 	%r60, 1;
	bra.uni 	$L__BB0_16;
$L__BB0_13:
	mul.f64 	%fd86, %fd3, 0d3FE45F306DC9C883;
	cvt.rni.s32.f64 	%r59, %fd86;
	cvt.rn.f64.s32 	%fd87, %r59;
	fma.rn.f64 	%fd88, %fd87, 0dBFF921FB54442D18, %fd3;
	fma.rn.f64 	%fd89, %fd87, 0dBC91A62633145C00, %fd88;
	fma.rn.f64 	%fd125, %fd87, 0dB97B839A252049C0, %fd89;
	setp.ltu.f64 	%p14, %fd18, 0d41E0000000000000;
	@%p14 bra 	$L__BB0_15;
	{ // callseq 2, 0
	.param .b64 param0;
	st.param.f64 	[param0], %fd3;
	.param .align 16 .b8 retval0[16];
	call.uni (retval0), 
	__internal_trig_reduction_slowpathd, 
	(
	param0
	);
	ld.param.f64 	%fd125, [retval0];
	ld.param.b32 	%r59, [retval0+8];
	} // callseq 2
$L__BB0_15:
	add.s32 	%r60, %r59, 1;
$L__BB0_16:
	shl.b32 	%r50, %r60, 6;
	cvt.u64.u32 	%rd15, %r50;
	and.b64  	%rd16, %rd15, 64;
	add.s64 	%rd18, %rd9, %rd16;
	mul.rn.f64 	%fd92, %fd125, %fd125;
	and.b32  	%r51, %r60, 1;
	setp.eq.b32 	%p15, %r51, 1;
	selp.f64 	%fd93, 0dBDA8FF8320FD8164, 0d3DE5DB65F9785EBA, %p15;
	ld.global.nc.v2.f64 	{%fd94, %fd95}, [%rd18];
	fma.rn.f64 	%fd96, %fd93, %fd92, %fd94;
	fma.rn.f64 	%fd97, %fd96, %fd92, %fd95;
	ld.global.nc.v2.f64 	{%fd98, %fd99}, [%rd18+16];
	fma.rn.f64 	%fd100, %fd97, %fd92, %fd98;
	fma.rn.f64 	%fd101, %fd100, %fd92, %fd99;
	ld.global.nc.v2.f64 	{%fd102, %fd103}, [%rd18+32];
	fma.rn.f64 	%fd104, %fd101, %fd92, %fd102;
	fma.rn.f64 	%fd105, %fd104, %fd92, %fd103;
	fma.rn.f64 	%fd106, %fd105, %fd125, %fd125;
	fma.rn.f64 	%fd107, %fd105, %fd92, 0d3FF0000000000000;
	selp.f64 	%fd108, %fd107, %fd106, %p15;
	and.b32  	%r52, %r60, 2;
	setp.eq.s32 	%p16, %r52, 0;
	mov.f64 	%fd109, 0d0000000000000000;
	sub.f64 	%fd110, %fd109, %fd108;
	selp.f64 	%fd111, %fd108, %fd110, %p16;
	add.f64 	%fd112, %fd111, 0dBFF0000000000000;
	fma.rn.f64 	%fd24, %fd112, 0d4000000000000000, %fd17;
	cvta.to.global.u64 	%rd19, %rd3;
	shl.b64 	%rd20, %rd1, 4;
	add.s64 	%rd2, %rd19, %rd20;
	or.b32  	%r53, %r1, %r2;
	or.b32  	%r54, %r53, %r3;
	setp.ne.s32 	%p17, %r54, 0;
	@%p17 bra 	$L__BB0_18;
	mov.f64 	%fd119, 0d0000000000000000;
	st.global.v2.f64 	[%rd2], {%fd119, %fd119};
	bra.uni 	$L__BB0_19;
$L__BB0_18:
	ld.global.v2.f64 	{%fd113, %fd114}, [%rd2];
	rcp.rn.f64 	%fd115, %fd24;
	neg.f64 	%fd116, %fd115;
	mul.f64 	%fd117, %fd116, %fd113;
	mul.f64 	%fd118, %fd116, %fd114;
	st.global.v2.f64 	[%rd2], {%fd117, %fd118};
$L__BB0_19:
	ret;

}
	// .globl	_Z13NormalizeIFFTP7double2i
.visible .entry _Z13NormalizeIFFTP7double2i(
	.param .u64 .ptr .align 1 _Z13NormalizeIFFTP7double2i_param_0,
	.param .u32 _Z13NormalizeIFFTP7double2i_param_1
)
{
	.reg .pred 	%p<2>;
	.reg .b32 	%r<6>;
	.reg .b64 	%rd<9>;
	.reg .b64 	%fd<9>;

	ld.param.u64 	%rd2, [_Z13NormalizeIFFTP7double2i_param_0];
	ld.param.u32 	%r1, [_Z13NormalizeIFFTP7double2i_param_1];
	mov.u32 	%r2, %ctaid.x;
	mov.u32 	%r3, %ntid.x;
	mov.u32 	%r4, %tid.x;
	mad.lo.s32 	%r5, %r2, %r3, %r4;
	cvt.u64.u32 	%rd1, %r5;
	cvt.s64.s32 	%rd3, %r1;
	mul.wide.s32 	%rd4, %r1, %r1;
	mul.lo.s64 	%rd5, %rd4, %rd3;
	setp.le.u64 	%p1, %rd5, %rd1;
	@%p1 bra 	$L__BB1_2;
	cvta.to.global.u64 	%rd6, %rd2;
	cvt.rn.f64.s32 	%fd1, %r1;
	mul.f64 	%fd2, %fd1, %fd1;
	mul.f64 	%fd3, %fd2, %fd1;
	rcp.rn.f64 	%fd4, %fd3;
	shl.b64 	%rd7, %rd1, 4;
	add.s64 	%rd8, %rd6, %rd7;
	ld.global.v2.f64 	{%fd5, %fd6}, [%rd8];
	mul.f64 	%fd7, %fd4, %fd5;
	mul.f64 	%fd8, %fd4, %fd6;
	st.global.v2.f64 	[%rd8], {%fd7, %fd8};
$L__BB1_2:
	ret;

}
.func  (.param .align 16 .b8 func_retval0[16]) __internal_trig_reduction_slowpathd(
	.param .b64 __internal_trig_reduction_slowpathd_param_0
)
{
	.local .align 8 .b8 	__local_depot2[40];
	.reg .b64 	%SP;
	.reg .b64 	%SPL;
	.reg .pred 	%p<10>;
	.reg .b32 	%r<47>;
	.reg .b64 	%rd<74>;
	.reg .b64 	%fd<5>;

	mov.u64 	%SPL, __local_depot2;
	ld.param.f64 	%fd4, [__internal_trig_reduction_slowpathd_param_0];
	add.u64 	%rd1, %SPL, 0;
	{
	.reg .b32 %temp; 
	mov.b64 	{%temp, %r1}, %fd4;
	}
	shr.u32 	%r2, %r1, 20;
	and.b32  	%r3, %r2, 2047;
	setp.eq.s32 	%p1, %r3, 2047;
	mov.b32 	%r46, 0;
	@%p1 bra 	$L__BB2_9;
	add.s32 	%r20, %r3, -1024;
	mov.b64 	%rd20, %fd4;
	shl.b64 	%rd2, %rd20, 11;
	shr.u32 	%r4, %r20, 6;
	sub.s32 	%r45, 15, %r4;
	sub.s32 	%r21, 19, %r4;
	setp.lt.u32 	%p2, %r20, 128;
	selp.b32 	%r6, 18, %r21, %p2;
	setp.ge.s32 	%p3, %r45, %r6;
	mov.b64 	%rd70, 0;
	@%p3 bra 	$L__BB2_4;
	add.s32 	%r23, %r6, %r4;
	neg.s32 	%r43, %r23;
	or.b64  	%rd3, %rd2, -9223372036854775808;
	mov.b64 	%rd70, 0;
	mov.b32 	%r42, 0;
	mov.u64 	%rd25, __cudart_i2opi_d;
	mov.u32 	%r44, %r45;
$L__BB2_3:
	.pragma "nounroll";
	mul.wide.s32 	%rd22, %r42, 8;
	add.s64 	%rd23, %rd1, %rd22;
	mul.wide.s32 	%rd24, %r44, 8;
	add.s64 	%rd26, %rd25, %rd24;
	ld.global.nc.u64 	%rd27, [%rd26];
	{
	.reg .u32 %r0, %r1, %r2, %r3, %alo, %ahi, %blo, %bhi, %clo, %chi;
	mov.b64 	{%alo,%ahi}, %rd27;
	mov.b64 	{%blo,%bhi}, %rd3;
	mov.b64 	{%clo,%chi}, %rd70;
	mad.lo.cc.u32 	%r0, %alo, %blo, %clo;
	madc.hi.cc.u32 	%r1, %alo, %blo, %chi;
	madc.hi.u32 	%r2, %alo, %bhi, 0;
	mad.lo.cc.u32 	%r1, %alo, %bhi, %r1;
	madc.hi.cc.u32 	%r2, %ahi, %blo, %r2;
	madc.hi.u32 	%r3, %ahi, %bhi, 0;
	mad.lo.cc.u32 	%r1, %ahi, %blo, %r1;
	madc.lo.cc.u32 	%r2, %ahi, %bhi, %r2;
	addc.u32 	%r3, %r3, 0;
	mov.b64 	%rd28, {%r0,%r1};
	mov.b64 	%rd70, {%r2,%r3};
	}
	st.local.u64 	[%rd23], %rd28;
	add.s32 	%r44, %r44, 1;
	add.s32 	%r43, %r43, 1;
	add.s32 	%r42, %r42, 1;
	setp.ne.s32 	%p4, %r43, -15;
	mov.u32 	%r45, %r6;
	@%p4 bra 	$L__BB2_3;
$L__BB2_4:
	cvt.s64.s32 	%rd29, %r45;
	cvt.u64.u32 	%rd30, %r4;
	add.s64 	%rd31, %rd30, %rd29;
	shl.b64 	%rd32, %rd31, 3;
	add.s64 	%rd33, %rd1, %rd32;
	st.local.u64 	[%rd33+-120], %rd70;
	and.b32  	%r15, %r2, 63;
	ld.local.u64 	%rd72, [%rd1+16];
	ld.local.u64 	%rd71, [%rd1+24];
	setp.eq.s32 	%p5, %r15, 0;
	@%p5 bra 	$L__BB2_6;
	shl.b64 	%rd34, %rd71, %r15;
	shr.u64 	%rd35, %rd72, 1;
	xor.b32  	%r24, %r15, 63;
	shr.u64 	%rd36, %rd35, %r24;
	or.b64  	%rd71, %rd34, %rd36;
	ld.local.u64 	%rd37, [%rd1+8];
	shl.b64 	%rd38, %rd72, %r15;
	shr.u64 	%rd39, %rd37, 1;
	shr.u64 	%rd40, %rd39, %r24;
	or.b64  	%rd72, %rd38, %rd40;
$L__BB2_6:
	and.b32  	%r25, %r1, -2147483648;
	shr.u64 	%rd41, %rd71, 62;
	cvt.u32.u64 	%r26, %rd41;
	mov.b64 	{%r27, %r28}, %rd71;
	mov.b64 	{%r29, %r30}, %rd72;
	shf.l.wrap.b32 	%r31, %r30, %r27, 2;
	shf.l.wrap.b32 	%r32, %r27, %r28, 2;
	mov.b64 	%rd42, {%r31, %r32};
	shl.b64 	%rd43, %rd72, 2;
	shr.u64 	%rd44, %rd42, 63;
	cvt.u32.u64 	%r33, %rd44;
	add.s32 	%r34, %r33, %r26;
	setp.eq.s32 	%p6, %r25, 0;
	neg.s32 	%r35, %r34;
	selp.b32 	%r46, %r34, %r35, %p6;
	setp.gt.s64 	%p7, %rd42, -1;
	mov.b64 	%rd45, 0;
	{
	.reg .u32 %r0, %r1, %r2, %r3, %a0, %a1, %a2, %a3, %b0, %b1, %b2, %b3;
	mov.b64 	{%a0,%a1}, %rd45;
	mov.b64 	{%a2,%a3}, %rd45;
	mov.b64 	{%b0,%b1}, %rd43;
	mov.b64 	{%b2,%b3}, %rd42;
	sub.cc.u32 	%r0, %a0, %b0;
	subc.cc.u32 	%r1, %a1, %b1;
	subc.cc.u32 	%r2, %a2, %b2;
	subc.u32 	%r3, %a3, %b3;
	mov.b64 	%rd46, {%r0,%r1};
	mov.b64 	%rd47, {%r2,%r3};
	}
	xor.b32  	%r36, %r25, -2147483648;
	selp.b64 	%rd73, %rd42, %rd47, %p7;
	selp.b64 	%rd14, %rd43, %rd46, %p7;
	selp.b32 	%r17, %r25, %r36, %p7;
	clz.b64 	%r37, %rd73;
	cvt.u64.u32 	%rd15, %r37;
	setp.eq.s32 	%p8, %r37, 0;
	@%p8 bra 	$L__BB2_8;
	cvt.u32.u64 	%r38, %rd15;
	and.b32  	%r39, %r38, 63;
	shl.b64 	%rd48, %rd73, %r39;
	shr.u64 	%rd49, %rd14, 1;
	not.b32 	%r40, %r38;
	and.b32  	%r41, %r40, 63;
	shr.u64 	%rd50, %rd49, %r41;
	or.b64  	%rd73, %rd48, %rd50;
$L__BB2_8:
	mov.b64 	%rd51, -3958705157555305931;
	{
	.reg .u32 %r0, %r1, %r2, %r3, %alo, %ahi, %blo, %bhi;
	mov.b64 	{%alo,%ahi}, %rd73;
	mov.b64 	{%blo,%bhi}, %rd51;
	mul.lo.u32 	%r0, %alo, %blo;
	mul.hi.u32 	%r1, %alo, %blo;
	mad.lo.cc.u32 	%r1, %alo, %bhi, %r1;
	madc.hi.u32 	%r2, %alo, %bhi, 0;
	mad.lo.cc.u32 	%r1, %ahi, %blo, %r1;
	madc.hi.cc.u32 	%r2, %ahi, %blo, %r2;
	madc.hi.u32 	%r3, %ahi, %bhi, 0;
	mad.lo.cc.u32 	%r2, %ahi, %bhi, %r2;
	addc.u32 	%r3, %r3, 0;
	mov.b64 	%rd52, {%r0,%r1};
	mov.b64 	%rd53, {%r2,%r3};
	}
	setp.gt.s64 	%p9, %rd53, 0;
	{
	.reg .u32 %r0, %r1, %r2, %r3, %a0, %a1, %a2, %a3, %b0, %b1, %b2, %b3;
	mov.b64 	{%a0,%a1}, %rd52;
	mov.b64 	{%a2,%a3}, %rd53;
	mov.b64 	{%b0,%b1}, %rd52;
	mov.b64 	{%b2,%b3}, %rd53;
	add.cc.u32 	%r0, %a0, %b0;
	addc.cc.u32 	%r1, %a1, %b1;
	addc.cc.u32 	%r2, %a2, %b2;
	addc.u32 	%r3, %a3, %b3;
	mov.b64 	%rd54, {%r0,%r1};
	mov.b64 	%rd55, {%r2,%r3};
	}
	selp.b64 	%rd56, %rd55, %rd53, %p9;
	selp.s64 	%rd57, -1, 0, %p9;
	sub.s64 	%rd58, %rd57, %rd15;
	cvt.u64.u32 	%rd59, %r17;
	shl.b64 	%rd60, %rd59, 32;
	add.s64 	%rd61, %rd56, 1;
	shr.u64 	%rd62, %rd61, 10;
	add.s64 	%rd63, %rd62, 1;
	shr.u64 	%rd64, %rd63, 1;
	shl.b64 	%rd65, %rd58, 52;
	add.s64 	%rd66, %rd65, %rd64;
	add.s64 	%rd67, %rd66, 4602678819172646912;
	or.b64  	%rd68, %rd67, %rd60;
	mov.b64 	%fd4, %rd68;
$L__BB2_9:
	st.param.f64 	[func_retval0], %fd4;
	st.param.b32 	[func_retval0+8], %r46;
	ret;

}


// ===== COMPILED SASS (sm_100) =====

	.target	sm_100

	.elftype	@"ET_EXEC"


//--------------------- .note.nv.tkinfo           --------------------------
	.section	.note.nv.tkinfo,"",@"SHT_NOTE"
	.sectionflags	@"SHF_NOTE_NV_TKINFO"
	.tkinfo
        /*0018*/ 	.word	0x00000002
        /*0030*/ 	.string	""
        /*0030*/ 	.string	"ptxas"
        /*0030*/ 	.string	"Cuda compilation tools, release 13.0, V13.0.88"
        /*0030*/ 	.string	"Build cuda_13.0.r13.0/compiler.36424714_0"
        /*0030*/ 	.string	"-arch sm_100 -m 64 "



//--------------------- .note.nv.cuinfo           --------------------------
	.section	.note.nv.cuinfo,"",@"SHT_NOTE"
	.sectionflags	@"SHF_NOTE_NV_CUINFO"
        /*0018*/ 	.short	0x0002
        /*001a*/ 	.short	0x0064
        /*001c*/ 	.short	0x0082
	.zero		2


//--------------------- .nv.info                  --------------------------
	.section	.nv.info,"",@"SHT_CUDA_INFO"
	.align	4


	//----- nvinfo : EIATTR_REGCOUNT
	.align		4
        /*0000*/ 	.byte	0x04, 0x2f
        /*0002*/ 	.short	(.L_3 - .L_2)
	.align		4
.L_2:
        /*0004*/ 	.word	index@(_Z20ApplyGreenFunction3DP7double2i)
        /*0008*/ 	.word	0x00000020


	//----- nvinfo : EIATTR_FRAME_SIZE
	.align		4
.L_3:
        /*000c*/ 	.byte	0x04, 0x11
        /*000e*/ 	.short	(.L_5 - .L_4)
	.align		4
.L_4:
        /*0010*/ 	.word	index@($_Z20ApplyGreenFunction3DP7double2i$__internal_trig_reduction_slowpathd)
        /*0014*/ 	.word	0x00000028


	//----- nvinfo : EIATTR_FRAME_SIZE
	.align		4
.L_5:
        /*0018*/ 	.byte	0x04, 0x11
        /*001a*/ 	.short	(.L_7 - .L_6)
	.align		4
.L_6:
        /*001c*/ 	.word	index@($__internal_2_$__cuda_sm20_div_rn_f64_full)
        /*0020*/ 	.word	0x00000028


	//----- nvinfo : EIATTR_FRAME_SIZE
	.align		4
.L_7:
        /*0024*/ 	.byte	0x04, 0x11
        /*0026*/ 	.short	(.L_9 - .L_8)
	.align		4
.L_8:
        /*0028*/ 	.word	index@($__internal_1_$__cuda_sm20_dblrcp_rn_slowpath_v3)
        /*002c*/ 	.word	0x00000028


	//----- nvinfo : EIATTR_FRAME_SIZE
	.align		4
.L_9:
        /*0030*/ 	.byte	0x04, 0x11
        /*0032*/ 	.short	(.L_11 - .L_10)
	.align		4
.L_10:
        /*0034*/ 	.word	index@(_Z20ApplyGreenFunction3DP7double2i)
        /*0038*/ 	.word	0x00000028


	//----- nvinfo : EIATTR_REGCOUNT
	.align		4
.L_11:
        /*003c*/ 	.byte	0x04, 0x2f
        /*003e*/ 	.short	(.L_13 - .L_12)
	.align		4
.L_12:
        /*0040*/ 	.word	index@(_Z13NormalizeIFFTP7double2i)
        /*0044*/ 	.word	0x0000000e


	//----- nvinfo : EIATTR_FRAME_SIZE
	.align		4
.L_13:
        /*0048*/ 	.byte	0x04, 0x11
        /*004a*/ 	.short	(.L_15 - .L_14)
	.align		4
.L_14:
        /*004c*/ 	.word	index@($__internal_0_$__cuda_sm20_dblrcp_rn_slowpath_v3)
        /*0050*/ 	.word	0x00000000


	//----- nvinfo : EIATTR_FRAME_SIZE
	.align		4
.L_15:
        /*0054*/ 	.byte	0x04, 0x11
        /*0056*/ 	.short	(.L_17 - .L_16)
	.align		4
.L_16:
        /*0058*/ 	.word	index@(_Z13NormalizeIFFTP7double2i)
        /*005c*/ 	.word	0x00000000


	//----- nvinfo : EIATTR_MIN_STACK_SIZE
	.align		4
.L_17:
        /*0060*/ 	.byte	0x04, 0x12
        /*0062*/ 	.short	(.L_19 - .L_18)
	.align		4
.L_18:
        /*0064*/ 	.word	index@(_Z13NormalizeIFFTP7double2i)
        /*0068*/ 	.word	0x00000000


	//----- nvinfo : EIATTR_MIN_STACK_SIZE
	.align		4
.L_19:
        /*006c*/ 	.byte	0x04, 0x12
        /*006e*/ 	.short	(.L_21 - .L_20)
	.align		4
.L_20:
        /*0070*/ 	.word	index@(_Z20ApplyGreenFunction3DP7double2i)
        /*0074*/ 	.word	0x00000028
.L_21:


//--------------------- .nv.compat                --------------------------
	.section	.nv.compat,"",@"SHT_CUDA_COMPAT_INFO"
	.align	4
        /*0000*/ 	.byte	0x02, 0x09, 0x00, 0x00, 0x02, 0x02, 0x01, 0x00, 0x02, 0x05, 0x05, 0x00, 0x03, 0x07, 0x01, 0x01
        /*0010*/ 	.byte	0x02, 0x03, 0x00, 0x00, 0x02, 0x06, 0x01, 0x00, 0x04, 0x0b, 0x08, 0x00, 0x01, 0x00, 0x00, 0x00
        /*0020*/ 	.byte	0x00, 0x00, 0x00, 0x00


//--------------------- .nv.info._Z13NormalizeIFFTP7double2i --------------------------
	.section	.nv.info._Z13NormalizeIFFTP7double2i,"",@"SHT_CUDA_INFO"
	.sectionflags	@""
	.align	4


	//----- nvinfo : EIATTR_CUDA_API_VERSION
	.align		4
        /*0000*/ 	.byte	0x04, 0x37
        /*0002*/ 	.short	(.L_23 - .L_22)
.L_22:
        /*0004*/ 	.word	0x00000082


	//----- nvinfo : EIATTR_KPARAM_INFO
	.align		4
.L_23:
        /*0008*/ 	.byte	0x04, 0x17
        /*000a*/ 	.short	(.L_25 - .L_24)
.L_24:
        /*000c*/ 	.word	0x00000000
        /*0010*/ 	.short	0x0001
        /*0012*/ 	.short	0x0008
        /*0014*/ 	.byte	0x00, 0xf0, 0x11, 0x00


	//----- nvinfo : EIATTR_KPARAM_INFO
	.align		4
.L_25:
        /*0018*/ 	.byte	0x04, 0x17
        /*001a*/ 	.short	(.L_27 - .L_26)
.L_26:
        /*001c*/ 	.word	0x00000000
        /*0020*/ 	.short	0x0000
        /*0022*/ 	.short	0x0000
        /*0024*/ 	.byte	0x00, 0xf5, 0x21, 0x00


	//----- nvinfo : EIATTR_SPARSE_MMA_MASK
	.align		4
.L_27:
        /*0028*/ 	.byte	0x03, 0x50
        /*002a*/ 	.short	0x0000


	//----- nvinfo : EIATTR_MAXREG_COUNT
	.align		4
        /*002c*/ 	.byte	0x03, 0x1b
        /*002e*/ 	.short	0x00ff


	//----- nvinfo : EIATTR_MERCURY_ISA_VERSION
	.align		4
        /*0030*/ 	.byte	0x03, 0x5f
        /*0032*/ 	.short	0x0101


	//----- nvinfo : EIATTR_VRC_CTA_INIT_COUNT
	.align		4
        /*0034*/ 	.byte	0x02, 0x4a
	.zero		1
	.zero		1


	//----- nvinfo : EIATTR_EXIT_INSTR_OFFSETS
	.align		4
        /*0038*/ 	.byte	0x04, 0x1c
        /*003a*/ 	.short	(.L_29 - .L_28)


	//   ....[0]....
.L_28:
        /*003c*/ 	.word	0x000000f0


	//   ....[1]....
        /*0040*/ 	.word	0x00000280


	//----- nvinfo : EIATTR_CRS_STACK_SIZE
	.align		4
.L_29:
        /*0044*/ 	.byte	0x04, 0x1e
        /*0046*/ 	.short	(.L_31 - .L_30)
.L_30:
        /*0048*/ 	.word	0x00000000


	//----- nvinfo : EIATTR_CBANK_PARAM_SIZE
	.align		4
.L_31:
        /*004c*/ 	.byte	0x03, 0x19
        /*004e*/ 	.short	0x000c


	//----- nvinfo : EIATTR_PARAM_CBANK
	.align		4
        /*0050*/ 	.byte	0x04, 0x0a
        /*0052*/ 	.short	(.L_33 - .L_32)
	.align		4
.L_32:
        /*0054*/ 	.word	index@(.nv.constant0._Z13NormalizeIFFTP7double2i)
        /*0058*/ 	.short	0x0380
        /*005a*/ 	.short	0x000c


	//----- nvinfo : EIATTR_SW_WAR
	.align		4
.L_33:
        /*005c*/ 	.byte	0x04, 0x36
        /*005e*/ 	.short	(.L_35 - .L_34)
.L_34:
        /*0060*/ 	.word	0x00000008
.L_35:


//--------------------- .nv.info._Z20ApplyGreenFunction3DP7double2i --------------------------
	.section	.nv.info._Z20ApplyGreenFunction3DP7double2i,"",@"SHT_CUDA_INFO"
	.sectionflags	@""
	.align	4


	//----- nvinfo : EIATTR_CUDA_API_VERSION
	.align		4
        /*0000*/ 	.byte	0x04, 0x37
        /*0002*/ 	.short	(.L_37 - .L_36)
.L_36:
        /*0004*/ 	.word	0x00000082


	//----- nvinfo : EIATTR_KPARAM_INFO
	.align		4
.L_37:
        /*0008*/ 	.byte	0x04, 0x17
        /*000a*/ 	.short	(.L_39 - .L_38)
.L_38:
        /*000c*/ 	.word	0x00000000
        /*0010*/ 	.short	0x0001
        /*0012*/ 	.short	0x0008
        /*0014*/ 	.byte	0x00, 0xf0, 0x11, 0x00


	//----- nvinfo : EIATTR_KPARAM_INFO
	.align		4
.L_39:
        /*0018*/ 	.byte	0x04, 0x17
        /*001a*/ 	.short	(.L_41 - .L_40)
.L_40:
        /*001c*/ 	.word	0x00000000
        /*0020*/ 	.short	0x0000
        /*0022*/ 	.short	0x0000
        /*0024*/ 	.byte	0x00, 0xf5, 0x21, 0x00


	//----- nvinfo : EIATTR_SPARSE_MMA_MASK
	.align		4
.L_41:
        /*0028*/ 	.byte	0x03, 0x50
        /*002a*/ 	.short	0x0000


	//----- nvinfo : EIATTR_MAXREG_COUNT
	.align		4
        /*002c*/ 	.byte	0x03, 0x1b
        /*002e*/ 	.short	0x00ff


	//----- nvinfo : EIATTR_MERCURY_ISA_VERSION
	.align		4
        /*0030*/ 	.byte	0x03, 0x5f
        /*0032*/ 	.short	0x0101


	//----- nvinfo : EIATTR_VRC_CTA_INIT_COUNT
	.align		4
        /*0034*/ 	.byte	0x02, 0x4a
	.zero		1
	.zero		1


	//----- nvinfo : EIATTR_EXIT_INSTR_OFFSETS
	.align		4
        /*0038*/ 	.byte	0x04, 0x1c
        /*003a*/ 	.short	(.L_43 - .L_42)


	//   ....[0]....
.L_42:
        /*003c*/ 	.word	0x000000f0


	//   ....[1]....
        /*0040*/ 	.word	0x00001490


	//   ....[2]....
        /*0044*/ 	.word	0x000016c0


	//----- nvinfo : EIATTR_CRS_STACK_SIZE
	.align		4
.L_43:
        /*0048*/ 	.byte	0x04, 0x1e
        /*004a*/ 	.short	(.L_45 - .L_44)
.L_44:
        /*004c*/ 	.word	0x00000000


	//----- nvinfo : EIATTR_CBANK_PARAM_SIZE
	.align		4
.L_45:
        /*0050*/ 	.byte	0x03, 0x19
        /*0052*/ 	.short	0x000c


	//----- nvinfo : EIATTR_PARAM_CBANK
	.align		4
        /*0054*/ 	.byte	0x04, 0x0a
        /*0056*/ 	.short	(.L_47 - .L_46)
	.align		4
.L_46:
        /*0058*/ 	.word	index@(.nv.constant0._Z20ApplyGreenFunction3DP7double2i)
        /*005c*/ 	.short	0x0380
        /*005e*/ 	.short	0x000c


	//----- nvinfo : EIATTR_SW_WAR
	.align		4
.L_47:
        /*0060*/ 	.byte	0x04, 0x36
        /*0062*/ 	.short	(.L_49 - .L_48)
.L_48:
        /*0064*/ 	.word	0x00000008
.L_49:


//--------------------- .nv.callgraph             --------------------------
	.section	.nv.callgraph,"",@"SHT_CUDA_CALLGRAPH"
	.align	4
	.sectionentsize	8
	.align		4
        /*0000*/ 	.word	0x00000000
	.align		4
        /*0004*/ 	.word	0xffffffff
	.align		4
        /*0008*/ 	.word	0x00000000
	.align		4
        /*000c*/ 	.word	0xfffffffe
	.align		4
        /*0010*/ 	.word	0x00000000
	.align		4
        /*0014*/ 	.word	0xfffffffd
	.align		4
        /*0018*/ 	.word	0x00000000
	.align		4
        /*001c*/ 	.word	0xfffffffc


//--------------------- .nv.constant4             --------------------------
	.section	.nv.constant4,"a",@progbits
	.align	8
	.align		8
.nv.constant4:
        /*0000*/ 	.dword	__cudart_i2opi_d
	.align		8
        /*0008*/ 	.dword	__cudart_sin_cos_coeffs


//--------------------- .text._Z13NormalizeIFFTP7double2i --------------------------
	.section	.text._Z13NormalizeIFFTP7double2i,"ax",@progbits
	.align	128
        .global         _Z13NormalizeIFFTP7double2i
        .type           _Z13NormalizeIFFTP7double2i,@function
        .size           _Z13NormalizeIFFTP7double2i,(.L_x_42 - _Z13NormalizeIFFTP7double2i)
        .other          _Z13NormalizeIFFTP7double2i,@"STO_CUDA_ENTRY STV_DEFAULT"
_Z13NormalizeIFFTP7double2i:
.text._Z13NormalizeIFFTP7double2i:
[----:B------:R-:W-:Y:S01]  /*0000*/  LDC R1, c[0x0][0x37c] ;  /* 0x0000df00ff017b82 */ /* 0x000fe20000000800 */
[----:B------:R-:W0:Y:S01]  /*0010*/  S2R R3, SR_TID.X ;  /* 0x0000000000037919 */ /* 0x000e220000002100 */
[----:B------:R-:W1:Y:S06]  /*0020*/  LDCU UR10, c[0x0][0x388] ;  /* 0x00007100ff0a77ac */ /* 0x000e6c0008000800 */
[----:B------:R-:W0:Y:S08]  /*0030*/  S2UR UR7, SR_CTAID.X ;  /* 0x00000000000779c3 */ /* 0x000e300000002500 */
[----:B------:R-:W0:Y:S01]  /*0040*/  LDC R0, c[0x0][0x360] ;  /* 0x0000d800ff007b82 */ /* 0x000e220000000800 */
[----:B-1----:R-:W-:-:S02]  /*0050*/  UIMAD.WIDE UR4, UR10, UR10, URZ ;  /* 0x0000000a0a0472a5 */ /* 0x002fc4000f8e02ff */
[----:B------:R-:W-:Y:S02]  /*0060*/  USHF.R.S32.HI UR6, URZ, 0x1f, UR10 ;  /* 0x0000001fff067899 */ /* 0x000fe4000801140a */
[----:B------:R-:W-:Y:S02]  /*0070*/  UIMAD UR5, UR5, UR10, URZ ;  /* 0x0000000a050572a4 */ /* 0x000fe4000f8e02ff */
[----:B------:R-:W-:Y:S02]  /*0080*/  UIMAD.WIDE.U32 UR8, UR4, UR10, URZ ;  /* 0x0000000a040872a5 */ /* 0x000fe4000f8e00ff */
[----:B------:R-:W-:-:S04]  /*0090*/  UIMAD UR4, UR4, UR6, UR5 ;  /* 0x00000006040472a4 */ /* 0x000fc8000f8e0205 */
[----:B------:R-:W-:Y:S01]  /*00a0*/  UIADD3 UR4, UPT, UPT, UR9, UR4, URZ ;  /* 0x0000000409047290 */ /* 0x000fe2000fffe0ff */
[----:B0-----:R-:W-:-:S05]  /*00b0*/  IMAD R0, R0, UR7, R3 ;  /* 0x0000000700007c24 */ /* 0x001fca000f8e0203 */
[----:B------:R-:W-:Y:S01]  /*00c0*/  IMAD.U32 R2, RZ, RZ, UR4 ;  /* 0x00000004ff027e24 */ /* 0x000fe2000f8e00ff */
[----:B------:R-:W-:-:S04]  /*00d0*/  ISETP.LT.U32.AND P0, PT, R0, UR8, PT ;  /* 0x0000000800007c0c */ /* 0x000fc8000bf01070 */
[----:B------:R-:W-:-:S13]  /*00e0*/  ISETP.GT.U32.AND.EX P0, PT, R2, RZ, PT, P0 ;  /* 0x000000ff0200720c */ /* 0x000fda0003f04100 */
[----:B------:R-:W-:Y:S05]  /*00f0*/  @!P0 EXIT ;  /* 0x000000000000894d */ /* 0x000fea0003800000 */
[----:B------:R-:W0:Y:S01]  /*0100*/  I2F.F64 R2, UR10 ;  /* 0x0000000a00027d12 */ /* 0x000e220008201c00 */
[----:B------:R-:W1:Y:S01]  /*0110*/  LDCU.64 UR4, c[0x0][0x358] ;  /* 0x00006b00ff0477ac */ /* 0x000e620008000a00 */
[----:B0-----:R-:W-:-:S08]  /*0120*/  DMUL R4, R2, R2 ;  /* 0x0000000202047228 */ /* 0x001fd00000000000 */
[----:B------:R-:W-:-:S06]  /*0130*/  DMUL R4, R2, R4 ;  /* 0x0000000402047228 */ /* 0x000fcc0000000000 */
[----:B------:R-:W0:Y:S04]  /*0140*/  MUFU.RCP64H R3, R5 ;  /* 0x0000000500037308 */ /* 0x000e280000001800 */
[----:B------:R-:W-:-:S05]  /*0150*/  VIADD R2, R5, 0x300402 ;  /* 0x0030040205027836 */ /* 0x000fca0000000000 */
[----:B------:R-:W-:Y:S01]  /*0160*/  FSETP.GEU.AND P0, PT, |R2|, 5.8789094863358348022e-39, PT ;  /* 0x004004020200780b */ /* 0x000fe20003f0e200 */
[----:B0-----:R-:W-:-:S08]  /*0170*/  DFMA R6, -R4, R2, 1 ;  /* 0x3ff000000406742b */ /* 0x001fd00000000102 */
[----:B------:R-:W-:-:S08]  /*0180*/  DFMA R6, R6, R6, R6 ;  /* 0x000000060606722b */ /* 0x000fd00000000006 */
[----:B------:R-:W-:-:S08]  /*0190*/  DFMA R6, R2, R6, R2 ;  /* 0x000000060206722b */ /* 0x000fd00000000002 */
[----:B------:R-:W-:-:S08]  /*01a0*/  DFMA R8, -R4, R6, 1 ;  /* 0x3ff000000408742b */ /* 0x000fd00000000106 */
[----:B------:R-:W-:Y:S01]  /*01b0*/  DFMA R6, R6, R8, R6 ;  /* 0x000000080606722b */ /* 0x000fe20000000006 */
[----:B-1----:R-:W-:Y:S10]  /*01c0*/  @P0 BRA `(.L_x_0) ;  /* 0x0000000000100947 */ /* 0x002ff40003800000 */
[----:B------:R-:W-:-:S05]  /*01d0*/  LOP3.LUT R2, R5, 0x7fffffff, RZ, 0xc0, !PT ;  /* 0x7fffffff05027812 */ /* 0x000fca00078ec0ff */
[----:B------:R-:W-:Y:S01]  /*01e0*/  VIADD R8, R2, 0xfff00000 ;  /* 0xfff0000002087836 */ /* 0x000fe20000000000 */
[----:B------:R-:W-:-:S07]  /*01f0*/  MOV R2, 0x210 ;  /* 0x0000021000027802 */ /* 0x000fce0000000f00 */
[----:B------:R-:W-:Y:S05]  /*0200*/  CALL.REL.NOINC `($__internal_0_$__cuda_sm20_dblrcp_rn_slowpath_v3) ;  /* 0x0000000000207944 */ /* 0x000fea0003c00000 */
.L_x_0:
[----:B------:R-:W0:Y:S02]  /*0210*/  LDCU.64 UR6, c[0x0][0x380] ;  /* 0x00007000ff0677ac */ /* 0x000e240008000a00 */
[----:B0-----:R-:W-:-:S04]  /*0220*/  LEA R2, P0, R0, UR6, 0x4 ;  /* 0x0000000600027c11 */ /* 0x001fc8000f8020ff */
[----:B------:R-:W-:-:S05]  /*0230*/  LEA.HI.X R3, R0, UR7, RZ, 0x4, P0 ;  /* 0x0000000700037c11 */ /* 0x000fca00080f24ff */
[----:B------:R-:W2:Y:S02]  /*0240*/  LDG.E.128 R8, desc[UR4][R2.64] ;  /* 0x0000000402087981 */ /* 0x000ea4000c1e1d00 */
[-C--:B--2---:R-:W-:Y:S02]  /*0250*/  DMUL R8, R8, R6.reuse ;  /* 0x0000000608087228 */ /* 0x084fe40000000000 */
[----:B------:R-:W-:-:S07]  /*0260*/  DMUL R10, R10, R6 ;  /* 0x000000060a0a7228 */ /* 0x000fce0000000000 */
[----:B------:R-:W-:Y:S01]  /*0270*/  STG.E.128 desc[UR4][R2.64], R8 ;  /* 0x0000000802007986 */ /* 0x000fe2000c101d04 */
[----:B------:R-:W-:Y:S05]  /*0280*/  EXIT ;  /* 0x000000000000794d */ /* 0x000fea0003800000 */
        .weak           $__internal_0_$__cuda_sm20_dblrcp_rn_slowpath_v3
        .type           $__internal_0_$__cuda_sm20_dblrcp_rn_slowpath_v3,@function
        .size           $__internal_0_$__cuda_sm20_dblrcp_rn_slowpath_v3,(.L_x_42 - $__internal_0_$__cuda_sm20_dblrcp_rn_slowpath_v3)
$__internal_0_$__cuda_sm20_dblrcp_rn_slowpath_v3:
[----:B------:R-:W-:-:S14]  /*0290*/  DSETP.GTU.AND P0, PT, |R4|, +INF , PT ;  /* 0x7ff000000400742a */ /* 0x000fdc0003f0c200 */
[----:B------:R-:W-:Y:S05]  /*02a0*/  @P0 BRA `(.L_x_1) ;  /* 0x00000000007c0947 */ /* 0x000fea0003800000 */
[----:B------:R-:W-:-:S05]  /*02b0*/  LOP3.LUT R3, R5, 0x7fffffff, RZ, 0xc0, !PT ;  /* 0x7fffffff05037812 */ /* 0x000fca00078ec0ff */
[----:B------:R-:W-:-:S05]  /*02c0*/  VIADD R6, R3, 0xffffffff ;  /* 0xffffffff03067836 */ /* 0x000fca0000000000 */
[----:B------:R-:W-:-:S13]  /*02d0*/  ISETP.GE.U32.AND P0, PT, R6, 0x7fefffff, PT ;  /* 0x7fefffff0600780c */ /* 0x000fda0003f06070 */
[----:B------:R-:W-:Y:S01]  /*02e0*/  @P0 LOP3.LUT R7, R5, 0x7ff00000, RZ, 0x3c, !PT ;  /* 0x7ff0000005070812 */ /* 0x000fe200078e3cff */
[----:B------:R-:W-:Y:S01]  /*02f0*/  @P0 IMAD.MOV.U32 R6, RZ, RZ, RZ ;  /* 0x000000ffff060224 */ /* 0x000fe200078e00ff */
[----:B------:R-:W-:Y:S06]  /*0300*/  @P0 BRA `(.L_x_2) ;  /* 0x00000000006c0947 */ /* 0x000fec0003800000 */
[----:B------:R-:W-:-:S13]  /*0310*/  ISETP.GE.U32.AND P0, PT, R3, 0x1000001, PT ;  /* 0x010000010300780c */ /* 0x000fda0003f06070 */
[----:B------:R-:W-:Y:S05]  /*0320*/  @!P0 BRA `(.L_x_3) ;  /* 0x0000000000348947 */ /* 0x000fea0003800000 */
[----:B------:R-:W-:Y:S02]  /*0330*/  VIADD R7, R5, 0xc0200000 ;  /* 0xc020000005077836 */ /* 0x000fe40000000000 */
[----:B------:R-:W-:Y:S02]  /*0340*/  IMAD.MOV.U32 R6, RZ, RZ, R4 ;  /* 0x000000ffff067224 */ /* 0x000fe400078e0004 */
[----:B------:R-:W0:Y:S04]  /*0350*/  MUFU.RCP64H R9, R7 ;  /* 0x0000000700097308 */ /* 0x000e280000001800 */
[----:B0-----:R-:W-:-:S08]  /*0360*/  DFMA R10, -R6, R8, 1 ;  /* 0x3ff00000060a742b */ /* 0x001fd00000000108 */
[----:B------:R-:W-:-:S08]  /*0370*/  DFMA R10, R10, R10, R10 ;  /* 0x0000000a0a0a722b */ /* 0x000fd0000000000a */
[----:B------:R-:W-:-:S08]  /*0380*/  DFMA R10, R8, R10, R8 ;  /* 0x0000000a080a722b */ /* 0x000fd00000000008 */
[----:B------:R-:W-:-:S08]  /*0390*/  DFMA R8, -R6, R10, 1 ;  /* 0x3ff000000608742b */ /* 0x000fd0000000010a */
[----:B------:R-:W-:-:S08]  /*03a0*/  DFMA R8, R10, R8, R10 ;  /* 0x000000080a08722b */ /* 0x000fd0000000000a */
[----:B------:R-:W-:-:S08]  /*03b0*/  DMUL R8, R8, 2.2250738585072013831e-308 ;  /* 0x0010000008087828 */ /* 0x000fd00000000000 */
[----:B------:R-:W-:-:S08]  /*03c0*/  DFMA R4, -R4, R8, 1 ;  /* 0x3ff000000404742b */ /* 0x000fd00000000108 */
[----:B------:R-:W-:-:S08]  /*03d0*/  DFMA R4, R4, R4, R4 ;  /* 0x000000040404722b */ /* 0x000fd00000000004 */
[----:B------:R-:W-:Y:S01]  /*03e0*/  DFMA R6, R8, R4, R8 ;  /* 0x000000040806722b */ /* 0x000fe20000000008 */
[----:B------:R-:W-:Y:S10]  /*03f0*/  BRA `(.L_x_2) ;  /* 0x0000000000307947 */ /* 0x000ff40003800000 */
.L_x_3:
[----:B------:R-:W-:Y:S01]  /*0400*/  DMUL R4, R4, 8.11296384146066816958e+31 ;  /* 0x4690000004047828 */ /* 0x000fe20000000000 */
[----:B------:R-:W-:-:S05]  /*0410*/  IMAD.MOV.U32 R6, RZ, RZ, R8 ;  /* 0x000000ffff067224 */ /* 0x000fca00078e0008 */
[----:B------:R-:W0:Y:S02]  /*0420*/  MUFU.RCP64H R7, R5 ;  /* 0x0000000500077308 */ /* 0x000e240000001800 */
[----:B0-----:R-:W-:-:S08]  /*0430*/  DFMA R8, -R4, R6, 1 ;  /* 0x3ff000000408742b */ /* 0x001fd00000000106 */
[----:B------:R-:W-:-:S08]  /*0440*/  DFMA R8, R8, R8, R8 ;  /* 0x000000080808722b */ /* 0x000fd00000000008 */
[----:B------:R-:W-:-:S08]  /*0450*/  DFMA R8, R6, R8, R6 ;  /* 0x000000080608722b */ /* 0x000fd00000000006 */
[----:B------:R-:W-:-:S08]  /*0460*/  DFMA R6, -R4, R8, 1 ;  /* 0x3ff000000406742b */ /* 0x000fd00000000108 */
[----:B------:R-:W-:-:S08]  /*0470*/  DFMA R6, R8, R6, R8 ;  /* 0x000000060806722b */ /* 0x000fd00000000008 */
[----:B------:R-:W-:Y:S01]  /*0480*/  DMUL R6, R6, 8.11296384146066816958e+31 ;  /* 0x4690000006067828 */ /* 0x000fe20000000000 */
[----:B------:R-:W-:Y:S10]  /*0490*/  BRA `(.L_x_2) ;  /* 0x0000000000087947 */ /* 0x000ff40003800000 */
.L_x_1:
[----:B------:R-:W-:Y:S01]  /*04a0*/  LOP3.LUT R7, R5, 0x80000, RZ, 0xfc, !PT ;  /* 0x0008000005077812 */ /* 0x000fe200078efcff */
[----:B------:R-:W-:-:S07]  /*04b0*/  IMAD.MOV.U32 R6, RZ, RZ, R4 ;  /* 0x000000ffff067224 */ /* 0x000fce00078e0004 */
.L_x_2:
[----:B------:R-:W-:-:S04]  /*04c0*/  IMAD.MOV.U32 R3, RZ, RZ, 0x0 ;  /* 0x00000000ff037424 */ /* 0x000fc800078e00ff */
[----:B------:R-:W-:Y:S05]  /*04d0*/  RET.REL.NODEC R2 `(_Z13NormalizeIFFTP7double2i) ;  /* 0xfffffff802c87950 */ /* 0x000fea0003c3ffff */
.L_x_4:
[----:B------:R-:W-:-:S00]  /*04e0*/  BRA `(.L_x_4) ;  /* 0xfffffffc00fc7947 */ /* 0x000fc0000383ffff */
[----:B------:R-:W-:-:S00]  /*04f0*/  NOP ;  /* 0x0000000000007918 */ /* 0x000fc00000000000 */
        /* <DEDUP_REMOVED lines=8> */
.L_x_42:


//--------------------- .text._Z20ApplyGreenFunction3DP7double2i --------------------------
	.section	.text._Z20ApplyGreenFunction3DP7double2i,"ax",@progbits
	.align	128
        .global         _Z20ApplyGreenFunction3DP7double2i
        .type           _Z20ApplyGreenFunction3DP7double2i,@function
        .size           _Z20ApplyGreenFunction3DP7double2i,(.L_x_45 - _Z20ApplyGreenFunction3DP7double2i)
        .other          _Z20ApplyGreenFunction3DP7double2i,@"STO_CUDA_ENTRY STV_DEFAULT"
_Z20ApplyGreenFunction3DP7double2i:
.text._Z20ApplyGreenFunction3DP7double2i:
[----:B------:R-:W0:Y:S01]  /*0000*/  LDC R1, c[0x0][0x37c] ;  /* 0x0000df00ff017b82 */ /* 0x000e220000000800 */
[----:B------:R-:W1:Y:S07]  /*0010*/  S2R R5, SR_TID.X ;  /* 0x0000000000057919 */ /* 0x000e6e0000002100 */
[----:B------:R-:W2:Y:S01]  /*0020*/  LDC R0, c[0x0][0x388] ;  /* 0x0000e200ff007b82 */ /* 0x000ea20000000800 */
[----:B0-----:R-:W-:-:S07]  /*0030*/  VIADD R1, R1, 0xffffffd8 ;  /* 0xffffffd801017836 */ /* 0x001fce0000000000 */
[----:B------:R-:W1:Y:S08]  /*0040*/  S2UR UR4, SR_CTAID.X ;  /* 0x00000000000479c3 */ /* 0x000e700000002500 */
[----:B------:R-:W1:Y:S01]  /*0050*/  LDC R16, c[0x0][0x360] ;  /* 0x0000d800ff107b82 */ /* 0x000e620000000800 */
[----:B--2---:R-:W-:Y:S01]  /*0060*/  IMAD.WIDE R2, R0, R0, RZ ;  /* 0x0000000000027225 */ /* 0x004fe200078e02ff */
[----:B------:R-:W-:-:S03]  /*0070*/  SHF.R.S32.HI R7, RZ, 0x1f, R0 ;  /* 0x0000001fff077819 */ /* 0x000fc60000011400 */
[----:B------:R-:W-:-:S04]  /*0080*/  IMAD R3, R3, R0, RZ ;  /* 0x0000000003037224 */ /* 0x000fc800078e02ff */
[----:B------:R-:W-:Y:S02]  /*0090*/  IMAD R3, R2, R7, R3 ;  /* 0x0000000702037224 */ /* 0x000fe400078e0203 */
[----:B-1----:R-:W-:Y:S02]  /*00a0*/  IMAD R16, R16, UR4, R5 ;  /* 0x0000000410107c24 */ /* 0x002fe4000f8e0205 */
[----:B------:R-:W-:-:S03]  /*00b0*/  IMAD.WIDE.U32 R4, R2, R0, RZ ;  /* 0x0000000002047225 */ /* 0x000fc600078e00ff */
[----:B------:R-:W-:Y:S01]  /*00c0*/  ISETP.GT.U32.AND P0, PT, R4, R16, PT ;  /* 0x000000100400720c */ /* 0x000fe20003f04070 */
[----:B------:R-:W-:-:S05]  /*00d0*/  IMAD.IADD R4, R5, 0x1, R3 ;  /* 0x0000000105047824 */ /* 0x000fca00078e0203 */
[----:B------:R-:W-:-:S13]  /*00e0*/  ISETP.GT.U32.AND.EX P0, PT, R4, RZ, PT, P0 ;  /* 0x000000ff0400720c */ /* 0x000fda0003f04100 */
[----:B------:R-:W-:Y:S05]  /*00f0*/  @!P0 EXIT ;  /* 0x000000000000894d */ /* 0x000fea0003800000 */
[-C--:B------:R-:W-:Y:S01]  /*0100*/  IMAD R5, R0, R0.reuse, RZ ;  /* 0x0000000000057224 */ /* 0x080fe200078e02ff */
[----:B------:R-:W-:Y:S01]  /*0110*/  IABS R9, R0 ;  /* 0x0000000000097213 */ /* 0x000fe20000000000 */
[----:B------:R-:W-:Y:S01]  /*0120*/  IMAD.MOV.U32 R10, RZ, RZ, 0x1 ;  /* 0x00000001ff0a7424 */ /* 0x000fe200078e00ff */
[----:B------:R-:W-:Y:S01]  /*0130*/  UMOV UR4, 0x54442d18 ;  /* 0x54442d1800047882 */ /* 0x000fe20000000000 */
[----:B------:R-:W0:Y:S01]  /*0140*/  I2F.U32.RP R4, R5 ;  /* 0x0000000500047306 */ /* 0x000e220000209000 */
[----:B------:R-:W-:Y:S01]  /*0150*/  IMAD.MOV R7, RZ, RZ, -R5 ;  /* 0x000000ffff077224 */ /* 0x000fe200078e0a05 */
[----:B------:R-:W-:Y:S01]  /*0160*/  ISETP.NE.U32.AND P2, PT, R5, RZ, PT ;  /* 0x000000ff0500720c */ /* 0x000fe20003f45070 */
[----:B------:R-:W-:Y:S01]  /*0170*/  UMOV UR5, 0x401921fb ;  /* 0x401921fb00057882 */ /* 0x000fe20000000000 */
[----:B------:R-:W-:Y:S04]  /*0180*/  BSSY.RECONVERGENT B0, `(.L_x_5) ;  /* 0x000004c000007945 */ /* 0x000fe80003800200 */
[----:B0-----:R-:W0:Y:S02]  /*0190*/  MUFU.RCP R4, R4 ;  /* 0x0000000400047308 */ /* 0x001e240000001000 */
[----:B0-----:R-:W-:-:S06]  /*01a0*/  VIADD R2, R4, 0xffffffe ;  /* 0x0ffffffe04027836 */ /* 0x001fcc0000000000 */
[----:B------:R-:W0:Y:S08]  /*01b0*/  I2F.RP R4, R9 ;  /* 0x0000000900047306 */ /* 0x000e300000209400 */
[----:B------:R1:W2:Y:S08]  /*01c0*/  F2I.FTZ.U32.TRUNC.NTZ R3, R2 ;  /* 0x0000000200037305 */ /* 0x0002b0000021f000 */
[----:B0-----:R-:W0:Y:S01]  /*01d0*/  MUFU.RCP R4, R4 ;  /* 0x0000000400047308 */ /* 0x001e220000001000 */
[----:B-1----:R-:W-:-:S02]  /*01e0*/  IMAD.MOV.U32 R2, RZ, RZ, RZ ;  /* 0x000000ffff027224 */ /* 0x002fc400078e00ff */
[----:B--2---:R-:W-:-:S04]  /*01f0*/  IMAD R7, R7, R3, RZ ;  /* 0x0000000307077224 */ /* 0x004fc800078e02ff */
[----:B------:R-:W-:-:S06]  /*0200*/  IMAD.HI.U32 R3, R3, R7, R2 ;  /* 0x0000000703037227 */ /* 0x000fcc00078e0002 */
[----:B------:R-:W-:-:S04]  /*0210*/  IMAD.HI.U32 R8, R3, R16, RZ ;  /* 0x0000001003087227 */ /* 0x000fc800078e00ff */
[----:B------:R-:W-:-:S04]  /*0220*/  IMAD.MOV R3, RZ, RZ, -R8 ;  /* 0x000000ffff037224 */ /* 0x000fc800078e0a08 */
[----:B------:R-:W-:-:S05]  /*0230*/  IMAD R2, R5, R3, R16 ;  /* 0x0000000305027224 */ /* 0x000fca00078e0210 */
[----:B------:R-:W-:-:S13]  /*0240*/  ISETP.GE.U32.AND P0, PT, R2, R5, PT ;  /* 0x000000050200720c */ /* 0x000fda0003f06070 */
[----:B------:R-:W-:Y:S02]  /*0250*/  @P0 IMAD.IADD R2, R2, 0x1, -R5 ;  /* 0x0000000102020824 */ /* 0x000fe400078e0a05 */
[----:B------:R-:W-:-:S03]  /*0260*/  @P0 VIADD R8, R8, 0x1 ;  /* 0x0000000108080836 */ /* 0x000fc60000000000 */
[----:B------:R-:W-:Y:S01]  /*0270*/  ISETP.GE.U32.AND P1, PT, R2, R5, PT ;  /* 0x000000050200720c */ /* 0x000fe20003f26070 */
[----:B0-----:R-:W-:-:S04]  /*0280*/  VIADD R2, R4, 0xffffffe ;  /* 0x0ffffffe04027836 */ /* 0x001fc80000000000 */
[----:B------:R0:W1:Y:S08]  /*0290*/  F2I.FTZ.U32.TRUNC.NTZ R3, R2 ;  /* 0x0000000200037305 */ /* 0x000070000021f000 */
[----:B------:R-:W-:Y:S01]  /*02a0*/  @P1 VIADD R8, R8, 0x1 ;  /* 0x0000000108081836 */ /* 0x000fe20000000000 */
[----:B------:R-:W-:Y:S01]  /*02b0*/  @!P2 LOP3.LUT R8, RZ, R5, RZ, 0x33, !PT ;  /* 0x00000005ff08a212 */ /* 0x000fe200078e33ff */
[----:B0-----:R-:W-:-:S04]  /*02c0*/  IMAD.MOV.U32 R2, RZ, RZ, RZ ;  /* 0x000000ffff027224 */ /* 0x001fc800078e00ff */
[----:B------:R-:W-:Y:S02]  /*02d0*/  IMAD.MOV R7, RZ, RZ, -R8 ;  /* 0x000000ffff077224 */ /* 0x000fe400078e0a08 */
[----:B-1----:R-:W-:Y:S02]  /*02e0*/  IMAD.MOV R4, RZ, RZ, -R3 ;  /* 0x000000ffff047224 */ /* 0x002fe400078e0a03 */
[----:B------:R-:W-:Y:S02]  /*02f0*/  IMAD R7, R5, R7, R16 ;  /* 0x0000000705077224 */ /* 0x000fe400078e0210 */
[----:B------:R-:W-:-:S03]  /*0300*/  IMAD R5, R4, R9, RZ ;  /* 0x0000000904057224 */ /* 0x000fc600078e02ff */
[----:B------:R-:W-:Y:S01]  /*0310*/  IABS R4, R7 ;  /* 0x0000000700047213 */ /* 0x000fe20000000000 */
[----:B------:R-:W-:-:S04]  /*0320*/  IMAD.HI.U32 R2, R3, R5, R2 ;  /* 0x0000000503027227 */ /* 0x000fc800078e0002 */
[----:B------:R-:W-:Y:S02]  /*0330*/  IMAD.MOV.U32 R3, RZ, RZ, R4 ;  /* 0x000000ffff037224 */ /* 0x000fe400078e0004 */
[----:B------:R-:W0:Y:S02]  /*0340*/  I2F.F64 R4, R0 ;  /* 0x0000000000047312 */ /* 0x000e240000201c00 */
[----:B------:R-:W-:-:S04]  /*0350*/  IMAD.HI.U32 R6, R2, R3, RZ ;  /* 0x0000000302067227 */ /* 0x000fc800078e00ff */
[----:B------:R-:W-:-:S04]  /*0360*/  IMAD.MOV R2, RZ, RZ, -R6 ;  /* 0x000000ffff027224 */ /* 0x000fc800078e0a06 */
[----:B------:R-:W-:Y:S01]  /*0370*/  IMAD R2, R9, R2, R3 ;  /* 0x0000000209027224 */ /* 0x000fe200078e0203 */
[----:B------:R-:W-:-:S04]  /*0380*/  LEA.HI R3, R0, R0, RZ, 0x1 ;  /* 0x0000000000037211 */ /* 0x000fc800078f08ff */
[----:B------:R-:W-:Y:S01]  /*0390*/  ISETP.GT.U32.AND P1, PT, R9, R2, PT ;  /* 0x000000020900720c */ /* 0x000fe20003f24070 */
[----:B0-----:R-:W0:Y:S01]  /*03a0*/  MUFU.RCP64H R11, R5 ;  /* 0x00000005000b7308 */ /* 0x001e220000001800 */
[----:B------:R-:W-:-:S11]  /*03b0*/  SHF.R.S32.HI R3, RZ, 0x1, R3 ;  /* 0x00000001ff037819 */ /* 0x000fd60000011403 */
[----:B------:R-:W-:Y:S02]  /*03c0*/  @!P1 IMAD.IADD R2, R2, 0x1, -R9 ;  /* 0x0000000102029824 */ /* 0x000fe400078e0a09 */
[----:B------:R-:W-:Y:S01]  /*03d0*/  @!P1 VIADD R6, R6, 0x1 ;  /* 0x0000000106069836 */ /* 0x000fe20000000000 */
[----:B------:R-:W-:Y:S02]  /*03e0*/  ISETP.NE.AND P1, PT, R0, RZ, PT ;  /* 0x000000ff0000720c */ /* 0x000fe40003f25270 */
[----:B------:R-:W-:Y:S01]  /*03f0*/  ISETP.GE.U32.AND P0, PT, R2, R9, PT ;  /* 0x000000090200720c */ /* 0x000fe20003f06070 */
[----:B0-----:R-:W-:Y:S01]  /*0400*/  DFMA R12, -R4, R10, 1 ;  /* 0x3ff00000040c742b */ /* 0x001fe2000000010a */
[----:B------:R-:W-:-:S04]  /*0410*/  LOP3.LUT R2, R7, R0, RZ, 0x3c, !PT ;  /* 0x0000000007027212 */ /* 0x000fc800078e3cff */
[----:B------:R-:W-:-:S03]  /*0420*/  ISETP.GE.AND P2, PT, R2, RZ, PT ;  /* 0x000000ff0200720c */ /* 0x000fc60003f46270 */
[----:B------:R-:W-:-:S04]  /*0430*/  DFMA R12, R12, R12, R12 ;  /* 0x0000000c0c0c722b */ /* 0x000fc8000000000c */
[----:B------:R-:W-:-:S04]  /*0440*/  @P0 VIADD R6, R6, 0x1 ;  /* 0x0000000106060836 */ /* 0x000fc80000000000 */
[----:B------:R-:W-:Y:S02]  /*0450*/  DFMA R12, R10, R12, R10 ;  /* 0x0000000c0a0c722b */ /* 0x000fe4000000000a */
[----:B------:R-:W-:Y:S01]  /*0460*/  @!P2 IMAD.MOV R6, RZ, RZ, -R6 ;  /* 0x000000ffff06a224 */ /* 0x000fe200078e0a06 */
[----:B------:R-:W-:Y:S02]  /*0470*/  @!P1 LOP3.LUT R6, RZ, R0, RZ, 0x33, !PT ;  /* 0x00000000ff069212 */ /* 0x000fe400078e33ff */
[----:B------:R-:W-:-:S03]  /*0480*/  ISETP.GT.AND P1, PT, R8, R3, PT ;  /* 0x000000030800720c */ /* 0x000fc60003f24270 */
[----:B------:R-:W-:Y:S01]  /*0490*/  IMAD.MOV R2, RZ, RZ, -R6 ;  /* 0x000000ffff027224 */ /* 0x000fe200078e0a06 */
[----:B------:R-:W-:-:S03]  /*04a0*/  DFMA R14, -R4, R12, 1 ;  /* 0x3ff00000040e742b */ /* 0x000fc6000000010c */
[----:B------:R-:W-:-:S05]  /*04b0*/  IMAD R2, R0, R2, R7 ;  /* 0x0000000200027224 */ /* 0x000fca00078e0207 */
[----:B------:R-:W-:Y:S01]  /*04c0*/  ISETP.GT.AND P0, PT, R2, R3, PT ;  /* 0x000000030200720c */ /* 0x000fe20003f04270 */
[----:B------:R-:W-:-:S03]  /*04d0*/  DFMA R12, R12, R14, R12 ;  /* 0x0000000e0c0c722b */ /* 0x000fc6000000000c */
[----:B------:R-:W-:Y:S02]  /*04e0*/  SEL R7, R0, RZ, P0 ;  /* 0x000000ff00077207 */ /* 0x000fe40000000000 */
[----:B------:R-:W-:Y:S02]  /*04f0*/  ISETP.GT.AND P0, PT, R6, R3, PT ;  /* 0x000000030600720c */ /* 0x000fe40003f04270 */
[----:B------:R-:W-:Y:S01]  /*0500*/  SEL R3, R0, RZ, P1 ;  /* 0x000000ff00037207 */ /* 0x000fe20000800000 */
[----:B------:R-:W-:-:S04]  /*0510*/  IMAD.IADD R2, R2, 0x1, -R7 ;  /* 0x0000000102027824 */ /* 0x000fc800078e0a07 */
[----:B------:R-:W0:Y:S01]  /*0520*/  I2F.F64 R10, R2 ;  /* 0x00000002000a7312 */ /* 0x000e220000201c00 */
[----:B------:R-:W-:Y:S01]  /*0530*/  IMAD.IADD R3, R8, 0x1, -R3 ;  /* 0x0000000108037824 */ /* 0x000fe200078e0a03 */
[----:B0-----:R-:W-:-:S08]  /*0540*/  DMUL R10, R10, UR4 ;  /* 0x000000040a0a7c28 */ /* 0x001fd00008000000 */
[----:B------:R-:W-:Y:S02]  /*0550*/  DMUL R14, R10, R12 ;  /* 0x0000000c0a0e7228 */ /* 0x000fe40000000000 */
[----:B------:R-:W-:-:S06]  /*0560*/  FSETP.GEU.AND P3, PT, |R11|, 6.5827683646048100446e-37, PT ;  /* 0x036000000b00780b */ /* 0x000fcc0003f6e200 */
[----:B------:R-:W-:-:S08]  /*0570*/  DFMA R18, -R4, R14, R10 ;  /* 0x0000000e0412722b */ /* 0x000fd0000000010a */
[----:B------:R-:W-:-:S10]  /*0580*/  DFMA R12, R12, R18, R14 ;  /* 0x000000120c0c722b */ /* 0x000fd4000000000e */
[----:B------:R-:W-:-:S05]  /*0590*/  FFMA R7, RZ, R5, R13 ;  /* 0x00000005ff077223 */ /* 0x000fca000000000d */
[----:B------:R-:W-:Y:S02]  /*05a0*/  FSETP.GT.AND P2, PT, |R7|, 1.469367938527859385e-39, PT ;  /* 0x001000000700780b */ /* 0x000fe40003f44200 */
[----:B------:R-:W-:-:S05]  /*05b0*/  SEL R7, R0, RZ, P0 ;  /* 0x000000ff00077207 */ /* 0x000fca0000000000 */
[----:B------:R-:W-:-:S06]  /*05c0*/  IMAD.IADD R0, R6, 0x1, -R7 ;  /* 0x0000000106007824 */ /* 0x000fcc00078e0a07 */
[----:B------:R-:W-:Y:S05]  /*05d0*/  @P2 BRA P3, `(.L_x_6) ;  /* 0x0000000000182947 */ /* 0x000fea0001800000 */
[----:B------:R-:W-:Y:S01]  /*05e0*/  IMAD.MOV.U32 R8, RZ, RZ, R4 ;  /* 0x000000ffff087224 */ /* 0x000fe200078e0004 */
[----:B------:R-:W-:Y:S01]  /*05f0*/  MOV R26, 0x620 ;  /* 0x00000620001a7802 */ /* 0x000fe20000000f00 */
[----:B------:R-:W-:-:S07]  /*0600*/  IMAD.MOV.U32 R9, RZ, RZ, R5 ;  /* 0x000000ffff097224 */ /* 0x000fce00078e0005 */
[----:B------:R-:W-:Y:S05]  /*0610*/  CALL.REL.NOINC `($__internal_2_$__cuda_sm20_div_rn_f64_full) ;  /* 0x0000001000d47944 */ /* 0x000fea0003c00000 */
[----:B------:R-:W-:Y:S02]  /*0620*/  IMAD.MOV.U32 R12, RZ, RZ, R18 ;  /* 0x000000ffff0c7224 */ /* 0x000fe400078e0012 */
[----:B------:R-:W-:-:S07]  /*0630*/  IMAD.MOV.U32 R13, RZ, RZ, R19 ;  /* 0x000000ffff0d7224 */ /* 0x000fce00078e0013 */
.L_x_6:
[----:B------:R-:W-:Y:S05]  /*0640*/  BSYNC.RECONVERGENT B0 ;  /* 0x0000000000007941 */ /* 0x000fea0003800200 */
.L_x_5:
[----:B------:R-:W0:Y:S01]  /*0650*/  MUFU.RCP64H R9, R5 ;  /* 0x0000000500097308 */ /* 0x000e220000001800 */
[----:B------:R-:W-:Y:S01]  /*0660*/  IMAD.MOV.U32 R8, RZ, RZ, 0x1 ;  /* 0x00000001ff087424 */ /* 0x000fe200078e00ff */
[----:B------:R-:W-:Y:S01]  /*0670*/  UMOV UR4, 0x54442d18 ;  /* 0x54442d1800047882 */ /* 0x000fe20000000000 */
[----:B------:R-:W-:Y:S01]  /*0680*/  UMOV UR5, 0x401921fb ;  /* 0x401921fb00057882 */ /* 0x000fe20000000000 */
[----:B------:R-:W-:Y:S03]  /*0690*/  BSSY.RECONVERGENT B0, `(.L_x_7) ;  /* 0x0000017000007945 */ /* 0x000fe60003800200 */
[----:B0-----:R-:W-:-:S08]  /*06a0*/  DFMA R6, -R4, R8, 1 ;  /* 0x3ff000000406742b */ /* 0x001fd00000000108 */
[----:B------:R-:W-:Y:S02]  /*06b0*/  DFMA R10, R6, R6, R6 ;  /* 0x00000006060a722b */ /* 0x000fe40000000006 */
[----:B------:R-:W0:Y:S06]  /*06c0*/  I2F.F64 R6, R0 ;  /* 0x0000000000067312 */ /* 0x000e2c0000201c00 */
[----:B------:R-:W-:-:S08]  /*06d0*/  DFMA R10, R8, R10, R8 ;  /* 0x0000000a080a722b */ /* 0x000fd00000000008 */
[----:B------:R-:W-:Y:S02]  /*06e0*/  DFMA R8, -R4, R10, 1 ;  /* 0x3ff000000408742b */ /* 0x000fe4000000010a */
[----:B0-----:R-:W-:-:S06]  /*06f0*/  DMUL R6, R6, UR4 ;  /* 0x0000000406067c28 */ /* 0x001fcc0008000000 */
[----:B------:R-:W-:-:S04]  /*0700*/  DFMA R10, R10, R8, R10 ;  /* 0x000000080a0a722b */ /* 0x000fc8000000000a */
[----:B------:R-:W-:-:S04]  /*0710*/  FSETP.GEU.AND P1, PT, |R7|, 6.5827683646048100446e-37, PT ;  /* 0x036000000700780b */ /* 0x000fc80003f2e200 */
[----:B------:R-:W-:-:S08]  /*0720*/  DMUL R20, R10, R6 ;  /* 0x000000060a147228 */ /* 0x000fd00000000000 */
[----:B------:R-:W-:-:S08]  /*0730*/  DFMA R8, -R4, R20, R6 ;  /* 0x000000140408722b */ /* 0x000fd00000000106 */
[----:B------:R-:W-:-:S10]  /*0740*/  DFMA R20, R10, R8, R20 ;  /* 0x000000080a14722b */ /* 0x000fd40000000014 */
[----:B------:R-:W-:-:S05]  /*0750*/  FFMA R8, RZ, R5, R21 ;  /* 0x00000005ff087223 */ /* 0x000fca0000000015 */
[----:B------:R-:W-:-:S13]  /*0760*/  FSETP.GT.AND P0, PT, |R8|, 1.469367938527859385e-39, PT ;  /* 0x001000000800780b */ /* 0x000fda0003f04200 */
[----:B------:R-:W-:Y:S05]  /*0770*/  @P0 BRA P1, `(.L_x_8) ;  /* 0x0000000000200947 */ /* 0x000fea0000800000 */
[----:B------:R-:W-:Y:S01]  /*0780*/  IMAD.MOV.U32 R10, RZ, RZ, R6 ;  /* 0x000000ffff0a7224 */ /* 0x000fe200078e0006 */
[----:B------:R-:W-:Y:S01]  /*0790*/  MOV R26, 0x7e0 ;  /* 0x000007e0001a7802 */ /* 0x000fe20000000f00 */
[----:B------:R-:W-:Y:S02]  /*07a0*/  IMAD.MOV.U32 R11, RZ, RZ, R7 ;  /* 0x000000ffff0b7224 */ /* 0x000fe400078e0007 */
[----:B------:R-:W-:Y:S02]  /*07b0*/  IMAD.MOV.U32 R8, RZ, RZ, R4 ;  /* 0x000000ffff087224 */ /* 0x000fe400078e0004 */
[----:B------:R-:W-:-:S07]  /*07c0*/  IMAD.MOV.U32 R9, RZ, RZ, R5 ;  /* 0x000000ffff097224 */ /* 0x000fce00078e0005 */
[----:B------:R-:W-:Y:S05]  /*07d0*/  CALL.REL.NOINC `($__internal_2_$__cuda_sm20_div_rn_f64_full) ;  /* 0x0000001000647944 */ /* 0x000fea0003c00000 */
[----:B------:R-:W-:Y:S02]  /*07e0*/  IMAD.MOV.U32 R20, RZ, RZ, R18 ;  /* 0x000000ffff147224 */ /* 0x000fe400078e0012 */
[----:B------:R-:W-:-:S07]  /*07f0*/  IMAD.MOV.U32 R21, RZ, RZ, R19 ;  /* 0x000000ffff157224 */ /* 0x000fce00078e0013 */
.L_x_8:
[----:B------:R-:W-:Y:S05]  /*0800*/  BSYNC.RECONVERGENT B0 ;  /* 0x0000000000007941 */ /* 0x000fea0003800200 */
.L_x_7:
        /* <DEDUP_REMOVED lines=25> */
.L_x_10:
[----:B------:R-:W-:Y:S05]  /*09a0*/  BSYNC.RECONVERGENT B0 ;  /* 0x0000000000007941 */ /* 0x000fea0003800200 */
.L_x_9:
[----:B------:R-:W-:Y:S01]  /*09b0*/  DSETP.NEU.AND P0, PT, |R12|, +INF , PT ;  /* 0x7ff000000c00742a */ /* 0x000fe20003f0d200 */
[----:B------:R-:W0:Y:S01]  /*09c0*/  LDCU.64 UR4, c[0x0][0x358] ;  /* 0x00006b00ff0477ac */ /* 0x000e220008000a00 */
[----:B------:R-:W-:-:S12]  /*09d0*/  BSSY.RECONVERGENT B0, `(.L_x_11) ;  /* 0x000001c000007945 */ /* 0x000fd80003800200 */
[----:B------:R-:W-:Y:S01]  /*09e0*/  @!P0 DMUL R22, RZ, R12 ;  /* 0x0000000cff168228 */ /* 0x000fe20000000000 */
[----:B------:R-:W-:Y:S01]  /*09f0*/  @!P0 IMAD.MOV.U32 R17, RZ, RZ, 0x1 ;  /* 0x00000001ff118424 */ /* 0x000fe200078e00ff */
[----:B------:R-:W-:Y:S09]  /*0a00*/  @!P0 BRA `(.L_x_12) ;  /* 0x0000000000608947 */ /* 0x000ff20003800000 */
[----:B------:R-:W-:Y:S01]  /*0a10*/  UMOV UR6, 0x6dc9c883 ;  /* 0x6dc9c88300067882 */ /* 0x000fe20000000000 */
[----:B------:R-:W-:Y:S01]  /*0a20*/  UMOV UR7, 0x3fe45f30 ;  /* 0x3fe45f3000077882 */ /* 0x000fe20000000000 */
[C---:B------:R-:W-:Y:S01]  /*0a30*/  DSETP.GE.AND P0, PT, |R12|.reuse, 2.14748364800000000000e+09, PT ;  /* 0x41e000000c00742a */ /* 0x040fe20003f06200 */
[----:B------:R-:W-:Y:S01]  /*0a40*/  BSSY.RECONVERGENT B1, `(.L_x_13) ;  /* 0x0000013000017945 */ /* 0x000fe20003800200 */
[----:B------:R-:W-:Y:S01]  /*0a50*/  DMUL R4, R12, UR6 ;  /* 0x000000060c047c28 */ /* 0x000fe20008000000 */
[----:B------:R-:W-:Y:S01]  /*0a60*/  UMOV UR6, 0x54442d18 ;  /* 0x54442d1800067882 */ /* 0x000fe20000000000 */
[----:B------:R-:W-:-:S08]  /*0a70*/  UMOV UR7, 0x3ff921fb ;  /* 0x3ff921fb00077882 */ /* 0x000fd00000000000 */
[----:B------:R-:W1:Y:S08]  /*0a80*/  F2I.F64 R4, R4 ;  /* 0x0000000400047311 */ /* 0x000e700000301100 */
[----:B-1----:R-:W1:Y:S02]  /*0a90*/  I2F.F64 R22, R4 ;  /* 0x0000000400167312 */ /* 0x002e640000201c00 */
[----:B-1----:R-:W-:Y:S01]  /*0aa0*/  DFMA R6, R22, -UR6, R12 ;  /* 0x8000000616067c2b */ /* 0x002fe2000800000c */
[----:B------:R-:W-:Y:S01]  /*0ab0*/  UMOV UR6, 0x33145c00 ;  /* 0x33145c0000067882 */ /* 0x000fe20000000000 */
[----:B------:R-:W-:-:S06]  /*0ac0*/  UMOV UR7, 0x3c91a626 ;  /* 0x3c91a62600077882 */ /* 0x000fcc0000000000 */
[----:B------:R-:W-:Y:S01]  /*0ad0*/  DFMA R6, R22, -UR6, R6 ;  /* 0x8000000616067c2b */ /* 0x000fe20008000006 */
[----:B------:R-:W-:Y:S01]  /*0ae0*/  UMOV UR6, 0x252049c0 ;  /* 0x252049c000067882 */ /* 0x000fe20000000000 */
[----:B------:R-:W-:-:S06]  /*0af0*/  UMOV UR7, 0x397b839a ;  /* 0x397b839a00077882 */ /* 0x000fcc0000000000 */
[----:B------:R-:W-:Y:S01]  /*0b00*/  DFMA R22, R22, -UR6, R6 ;  /* 0x8000000616167c2b */ /* 0x000fe20008000006 */
[----:B------:R-:W-:Y:S10]  /*0b10*/  @!P0 BRA `(.L_x_14) ;  /* 0x0000000000148947 */ /* 0x000ff40003800000 */
[----:B------:R-:W-:Y:S01]  /*0b20*/  IMAD.MOV.U32 R24, RZ, RZ, R12 ;  /* 0x000000ffff187224 */ /* 0x000fe200078e000c */
[----:B------:R-:W-:-:S07]  /*0b30*/  MOV R14, 0xb50 ;  /* 0x00000b50000e7802 */ /* 0x000fce0000000f00 */
[----:B0-----:R-:W-:Y:S05]  /*0b40*/  CALL.REL.NOINC `($_Z20ApplyGreenFunction3DP7double2i$__internal_trig_reduction_slowpathd) ;  /* 0x0000001000f07944 */ /* 0x001fea0003c00000 */
[----:B------:R-:W-:Y:S02]  /*0b50*/  IMAD.MOV.U32 R22, RZ, RZ, R24 ;  /* 0x000000ffff167224 */ /* 0x000fe400078e0018 */
[----:B------:R-:W-:-:S07]  /*0b60*/  IMAD.MOV.U32 R23, RZ, RZ, R25 ;  /* 0x000000ffff177224 */ /* 0x000fce00078e0019 */
.L_x_14:
[----:B0-----:R-:W-:Y:S05]  /*0b70*/  BSYNC.RECONVERGENT B1 ;  /* 0x0000000000017941 */ /* 0x001fea0003800200 */
.L_x_13:
[----:B------:R-:W-:-:S07]  /*0b80*/  VIADD R17, R4, 0x1 ;  /* 0x0000000104117836 */ /* 0x000fce0000000000 */
.L_x_12:
[----:B0-----:R-:W-:Y:S05]  /*0b90*/  BSYNC.RECONVERGENT B0 ;  /* 0x0000000000007941 */ /* 0x001fea0003800200 */
.L_x_11:
[----:B------:R-:W0:Y:S01]  /*0ba0*/  LDCU.64 UR6, c[0x4][0x8] ;  /* 0x01000100ff0677ac */ /* 0x000e220008000a00 */
[----:B------:R-:W-:-:S05]  /*0bb0*/  IMAD.SHL.U32 R4, R17, 0x40, RZ ;  /* 0x0000004011047824 */ /* 0x000fca00078e00ff */
[----:B------:R-:W-:-:S04]  /*0bc0*/  LOP3.LUT R4, R4, 0x40, RZ, 0xc0, !PT ;  /* 0x0000004004047812 */ /* 0x000fc800078ec0ff */
[----:B0-----:R-:W-:-:S05]  /*0bd0*/  IADD3 R28, P0, PT, R4, UR6, RZ ;  /* 0x00000006041c7c10 */ /* 0x001fca000ff1e0ff */
[----:B------:R-:W-:-:S05]  /*0be0*/  IMAD.X R29, RZ, RZ, UR7, P0 ;  /* 0x00000007ff1d7e24 */ /* 0x000fca00080e06ff */
[----:B------:R-:W2:Y:S04]  /*0bf0*/  LDG.E.128.CONSTANT R4, desc[UR4][R28.64] ;  /* 0x000000041c047981 */ /* 0x000ea8000c1e9d00 */
[----:B------:R-:W3:Y:S04]  /*0c00*/  LDG.E.128.CONSTANT R8, desc[UR4][R28.64+0x10] ;  /* 0x000010041c087981 */ /* 0x000ee8000c1e9d00 */
[----:B------:R-:W4:Y:S01]  /*0c10*/  LDG.E.128.CONSTANT R12, desc[UR4][R28.64+0x20] ;  /* 0x000020041c0c7981 */ /* 0x000f22000c1e9d00 */
[----:B------:R-:W-:Y:S01]  /*0c20*/  LOP3.LUT R24, R17, 0x1, RZ, 0xc0, !PT ;  /* 0x0000000111187812 */ /* 0x000fe200078ec0ff */
[----:B------:R-:W-:Y:S01]  /*0c30*/  IMAD.MOV.U32 R25, RZ, RZ, 0x3da8ff83 ;  /* 0x3da8ff83ff197424 */ /* 0x000fe200078e00ff */
[----:B------:R-:W-:Y:S01]  /*0c40*/  DMUL R26, R22, R22 ;  /* 0x00000016161a7228 */ /* 0x000fe20000000000 */
[----:B------:R-:W-:Y:S01]  /*0c50*/  BSSY.RECONVERGENT B0, `(.L_x_15) ;  /* 0x000002f000007945 */ /* 0x000fe20003800200 */
[----:B------:R-:W-:Y:S01]  /*0c60*/  ISETP.NE.U32.AND P0, PT, R24, 0x1, PT ;  /* 0x000000011800780c */ /* 0x000fe20003f05070 */
[----:B------:R-:W-:Y:S01]  /*0c70*/  IMAD.MOV.U32 R24, RZ, RZ, 0x20fd8164 ;  /* 0x20fd8164ff187424 */ /* 0x000fe200078e00ff */
[----:B------:R-:W-:-:S02]  /*0c80*/  DSETP.NEU.AND P1, PT, |R20|, +INF , PT ;  /* 0x7ff000001400742a */ /* 0x000fc40003f2d200 */
[----:B------:R-:W-:Y:S02]  /*0c90*/  FSEL R25, -R25, 0.11223486810922622681, !P0 ;  /* 0x3de5db6519197808 */ /* 0x000fe40004000100 */
[----:B------:R-:W-:-:S06]  /*0ca0*/  FSEL R24, R24, -8.06006814911005101289e+34, !P0 ;  /* 0xf9785eba18187808 */ /* 0x000fcc0004000000 */
[----:B--2---:R-:W-:-:S04]  /*0cb0*/  DFMA R4, R26, R24, R4 ;  /* 0x000000181a04722b */ /* 0x004fc80000000004 */
[----:B------:R-:W-:-:S04]  /*0cc0*/  @!P1 DMUL R24, RZ, R20 ;  /* 0x00000014ff189228 */ /* 0x000fc80000000000 */
[----:B------:R-:W-:-:S08]  /*0cd0*/  DFMA R4, R26, R4, R6 ;  /* 0x000000041a04722b */ /* 0x000fd00000000006 */
[----:B---3--:R-:W-:-:S08]  /*0ce0*/  DFMA R4, R26, R4, R8 ;  /* 0x000000041a04722b */ /* 0x008fd00000000008 */
[----:B------:R-:W-:-:S08]  /*0cf0*/  DFMA R4, R26, R4, R10 ;  /* 0x000000041a04722b */ /* 0x000fd0000000000a */
[----:B----4-:R-:W-:-:S08]  /*0d00*/  DFMA R4, R26, R4, R12 ;  /* 0x000000041a04722b */ /* 0x010fd0000000000c */
[----:B------:R-:W-:-:S08]  /*0d10*/  DFMA R4, R26, R4, R14 ;  /* 0x000000041a04722b */ /* 0x000fd0000000000e */
[----:B------:R-:W-:Y:S02]  /*0d20*/  DFMA R22, R4, R22, R22 ;  /* 0x000000160416722b */ /* 0x000fe40000000016 */
[----:B------:R-:W-:-:S10]  /*0d30*/  DFMA R4, R26, R4, 1 ;  /* 0x3ff000001a04742b */ /* 0x000fd40000000004 */
[----:B------:R-:W-:Y:S02]  /*0d40*/  FSEL R6, R4, R22, !P0 ;  /* 0x0000001604067208 */ /* 0x000fe40004000000 */
[----:B------:R-:W-:Y:S02]  /*0d50*/  FSEL R7, R5, R23, !P0 ;  /* 0x0000001705077208 */ /* 0x000fe40004000000 */
[----:B------:R-:W-:Y:S01]  /*0d60*/  LOP3.LUT P0, RZ, R17, 0x2, RZ, 0xc0, !PT ;  /* 0x0000000211ff7812 */ /* 0x000fe2000780c0ff */
[----:B------:R-:W-:-:S03]  /*0d70*/  @!P1 IMAD.MOV.U32 R17, RZ, RZ, 0x1 ;  /* 0x00000001ff119424 */ /* 0x000fc600078e00ff */
[----:B------:R-:W-:-:S10]  /*0d80*/  DADD R4, RZ, -R6 ;  /* 0x00000000ff047229 */ /* 0x000fd40000000806 */
[----:B------:R-:W-:Y:S02]  /*0d90*/  FSEL R22, R6, R4, !P0 ;  /* 0x0000000406167208 */ /* 0x000fe40004000000 */
[----:B------:R-:W-:-:S06]  /*0da0*/  FSEL R23, R7, R5, !P0 ;  /* 0x0000000507177208 */ /* 0x000fcc0004000000 */
[----:B------:R-:W-:Y:S01]  /*0db0*/  DADD R22, R22, -1 ;  /* 0xbff0000016167429 */ /* 0x000fe20000000000 */
[----:B------:R-:W-:Y:S10]  /*0dc0*/  @!P1 BRA `(.L_x_16) ;  /* 0x00000000005c9947 */ /* 0x000ff40003800000 */
[----:B------:R-:W-:Y:S01]  /*0dd0*/  UMOV UR6, 0x6dc9c883 ;  /* 0x6dc9c88300067882 */ /* 0x000fe20000000000 */
[----:B------:R-:W-:Y:S01]  /*0de0*/  UMOV UR7, 0x3fe45f30 ;  /* 0x3fe45f3000077882 */ /* 0x000fe20000000000 */
[C---:B------:R-:W-:Y:S01]  /*0df0*/  DSETP.GE.AND P0, PT, |R20|.reuse, 2.14748364800000000000e+09, PT ;  /* 0x41e000001400742a */ /* 0x040fe20003f06200 */
[----:B------:R-:W-:Y:S01]  /*0e00*/  BSSY.RECONVERGENT B1, `(.L_x_17) ;  /* 0x0000012000017945 */ /* 0x000fe20003800200 */
[----:B------:R-:W-:Y:S01]  /*0e10*/  DMUL R4, R20, UR6 ;  /* 0x0000000614047c28 */ /* 0x000fe20008000000 */
[----:B------:R-:W-:Y:S01]  /*0e20*/  UMOV UR6, 0x54442d18 ;  /* 0x54442d1800067882 */ /* 0x000fe20000000000 */
[----:B------:R-:W-:-:S08]  /*0e30*/  UMOV UR7, 0x3ff921fb ;  /* 0x3ff921fb00077882 */ /* 0x000fd00000000000 */
[----:B------:R-:W0:Y:S08]  /*0e40*/  F2I.F64 R4, R4 ;  /* 0x0000000400047311 */ /* 0x000e300000301100 */
[----:B0-----:R-:W0:Y:S02]  /*0e50*/  I2F.F64 R24, R4 ;  /* 0x0000000400187312 */ /* 0x001e240000201c00 */
[----:B0-----:R-:W-:Y:S01]  /*0e60*/  DFMA R6, R24, -UR6, R20 ;  /* 0x8000000618067c2b */ /* 0x001fe20008000014 */
        /* <DEDUP_REMOVED lines=8> */
[----:B------:R-:W-:Y:S01]  /*0ef0*/  MOV R14, 0xf20 ;  /* 0x00000f20000e7802 */ /* 0x000fe20000000f00 */
[----:B------:R-:W-:-:S07]  /*0f00*/  IMAD.MOV.U32 R13, RZ, RZ, R21 ;  /* 0x000000ffff0d7224 */ /* 0x000fce00078e0015 */
[----:B------:R-:W-:Y:S05]  /*0f10*/  CALL.REL.NOINC `($_Z20ApplyGreenFunction3DP7double2i$__internal_trig_reduction_slowpathd) ;  /* 0x0000000c00fc7944 */ /* 0x000fea0003c00000 */
.L_x_18:
[----:B------:R-:W-:Y:S05]  /*0f20*/  BSYNC.RECONVERGENT B1 ;  /* 0x0000000000017941 */ /* 0x000fea0003800200 */
.L_x_17:
[----:B------:R-:W-:-:S07]  /*0f30*/  VIADD R17, R4, 0x1 ;  /* 0x0000000104117836 */ /* 0x000fce0000000000 */
.L_x_16:
[----:B------:R-:W-:Y:S05]  /*0f40*/  BSYNC.RECONVERGENT B0 ;  /* 0x0000000000007941 */ /* 0x000fea0003800200 */
.L_x_15:
        /* <DEDUP_REMOVED lines=13> */
[----:B------:R-:W-:-:S03]  /*1020*/  IMAD.MOV.U32 R20, RZ, RZ, 0x20fd8164 ;  /* 0x20fd8164ff147424 */ /* 0x000fc600078e00ff */
[----:B------:R-:W-:Y:S02]  /*1030*/  FSEL R21, -R21, 0.11223486810922622681, !P0 ;  /* 0x3de5db6515157808 */ /* 0x000fe40004000100 */
[----:B------:R-:W-:-:S06]  /*1040*/  FSEL R20, R20, -8.06006814911005101289e+34, !P0 ;  /* 0xf9785eba14147808 */ /* 0x000fcc0004000000 */
[----:B--2---:R-:W-:-:S08]  /*1050*/  DFMA R4, R26, R20, R4 ;  /* 0x000000141a04722b */ /* 0x004fd00000000004 */
        /* <DEDUP_REMOVED lines=9> */
[----:B------:R-:W-:-:S04]  /*10f0*/  LOP3.LUT P0, RZ, R17, 0x2, RZ, 0xc0, !PT ;  /* 0x0000000211ff7812 */ /* 0x000fc8000780c0ff */
[----:B------:R-:W-:-:S10]  /*1100*/  DADD R4, RZ, -R6 ;  /* 0x00000000ff047229 */ /* 0x000fd40000000806 */
[----:B------:R-:W-:Y:S02]  /*1110*/  FSEL R4, R6, R4, !P0 ;  /* 0x0000000406047208 */ /* 0x000fe40004000000 */
[----:B------:R-:W-:Y:S01]  /*1120*/  FSEL R5, R7, R5, !P0 ;  /* 0x0000000507057208 */ /* 0x000fe20004000000 */
[----:B------:R-:W-:-:S05]  /*1130*/  DSETP.NEU.AND P0, PT, |R18|, +INF , PT ;  /* 0x7ff000001200742a */ /* 0x000fca0003f0d200 */
[----:B------:R-:W-:-:S08]  /*1140*/  DADD R4, R4, -1 ;  /* 0xbff0000004047429 */ /* 0x000fd00000000000 */
[----:B------:R-:W-:Y:S01]  /*1150*/  DADD R4, R4, R4 ;  /* 0x0000000004047229 */ /* 0x000fe20000000004 */
[----:B------:R-:W-:Y:S01]  /*1160*/  @!P0 IMAD.MOV.U32 R24, RZ, RZ, 0x1 ;  /* 0x00000001ff188424 */ /* 0x000fe200078e00ff */
[----:B------:R-:W-:-:S06]  /*1170*/  @!P0 DMUL R20, RZ, R18 ;  /* 0x00000012ff148228 */ /* 0x000fcc0000000000 */
[----:B------:R-:W-:Y:S01]  /*1180*/  DFMA R22, R22, 2, R4 ;  /* 0x400000001616782b */ /* 0x000fe20000000004 */
        /* <DEDUP_REMOVED lines=22> */
[----:B------:R-:W-:Y:S02]  /*12f0*/  IMAD.MOV.U32 R20, RZ, RZ, R24 ;  /* 0x000000ffff147224 */ /* 0x000fe400078e0018 */
[----:B------:R-:W-:-:S07]  /*1300*/  IMAD.MOV.U32 R21, RZ, RZ, R25 ;  /* 0x000000ffff157224 */ /* 0x000fce00078e0019 */
.L_x_22:
[----:B------:R-:W-:Y:S05]  /*1310*/  BSYNC.RECONVERGENT B1 ;  /* 0x0000000000017941 */ /* 0x000fea0003800200 */
.L_x_21:
[----:B------:R-:W-:-:S07]  /*1320*/  VIADD R24, R4, 0x1 ;  /* 0x0000000104187836 */ /* 0x000fce0000000000 */
.L_x_20:
[----:B------:R-:W-:Y:S05]  /*1330*/  BSYNC.RECONVERGENT B0 ;  /* 0x0000000000007941 */ /* 0x000fea0003800200 */
.L_x_19:
[----:B------:R-:W0:Y:S01]  /*1340*/  LDCU.64 UR6, c[0x4][0x8] ;  /* 0x01000100ff0677ac */ /* 0x000e220008000a00 */
[----:B------:R-:W-:-:S05]  /*1350*/  IMAD.SHL.U32 R4, R24, 0x40, RZ ;  /* 0x0000004018047824 */ /* 0x000fca00078e00ff */
[----:B------:R-:W-:-:S04]  /*1360*/  LOP3.LUT R4, R4, 0x40, RZ, 0xc0, !PT ;  /* 0x0000004004047812 */ /* 0x000fc800078ec0ff */
[----:B0-----:R-:W-:-:S05]  /*1370*/  IADD3 R18, P0, PT, R4, UR6, RZ ;  /* 0x0000000604127c10 */ /* 0x001fca000ff1e0ff */
[----:B------:R-:W-:Y:S01]  /*1380*/  IMAD.X R19, RZ, RZ, UR7, P0 ;  /* 0x00000007ff137e24 */ /* 0x000fe200080e06ff */
[----:B------:R-:W0:Y:S04]  /*1390*/  LDCU.64 UR6, c[0x0][0x380] ;  /* 0x00007000ff0677ac */ /* 0x000e280008000a00 */
[----:B------:R-:W2:Y:S04]  /*13a0*/  LDG.E.128.CONSTANT R12, desc[UR4][R18.64] ;  /* 0x00000004120c7981 */ /* 0x000ea8000c1e9d00 */
[----:B------:R1:W5:Y:S04]  /*13b0*/  LDG.E.128.CONSTANT R4, desc[UR4][R18.64+0x10] ;  /* 0x0000100412047981 */ /* 0x000368000c1e9d00 */
[----:B------:R1:W5:Y:S01]  /*13c0*/  LDG.E.128.CONSTANT R8, desc[UR4][R18.64+0x20] ;  /* 0x0000200412087981 */ /* 0x000362000c1e9d00 */
[----:B------:R-:W-:Y:S01]  /*13d0*/  LOP3.LUT R17, R24, 0x1, RZ, 0xc0, !PT ;  /* 0x0000000118117812 */ /* 0x000fe200078ec0ff */
[----:B------:R-:W-:Y:S01]  /*13e0*/  IMAD.MOV.U32 R28, RZ, RZ, 0x20fd8164 ;  /* 0x20fd8164ff1c7424 */ /* 0x000fe200078e00ff */
[----:B------:R-:W-:Y:S01]  /*13f0*/  LOP3.LUT P0, RZ, R3, R2, R0, 0xfe, !PT ;  /* 0x0000000203ff7212 */ /* 0x000fe2000780fe00 */
[----:B------:R-:W-:Y:S01]  /*1400*/  IMAD.MOV.U32 R0, RZ, RZ, 0x3da8ff83 ;  /* 0x3da8ff83ff007424 */ /* 0x000fe200078e00ff */
[----:B------:R-:W-:Y:S01]  /*1410*/  ISETP.NE.U32.AND P1, PT, R17, 0x1, PT ;  /* 0x000000011100780c */ /* 0x000fe20003f25070 */
[----:B------:R-:W-:Y:S01]  /*1420*/  DMUL R26, R20, R20 ;  /* 0x00000014141a7228 */ /* 0x000fe20000000000 */
[----:B0-----:R-:W-:-:S02]  /*1430*/  LEA R2, P2, R16, UR6, 0x4 ;  /* 0x0000000610027c11 */ /* 0x001fc4000f8420ff */
[----:B------:R-:W-:Y:S02]  /*1440*/  FSEL R28, R28, -8.06006814911005101289e+34, !P1 ;  /* 0xf9785eba1c1c7808 */ /* 0x000fe40004800000 */
[----:B------:R-:W-:Y:S02]  /*1450*/  FSEL R29, -R0, 0.11223486810922622681, !P1 ;  /* 0x3de5db65001d7808 */ /* 0x000fe40004800100 */
[----:B------:R-:W-:-:S05]  /*1460*/  LEA.HI.X R3, R16, UR7, RZ, 0x4, P2 ;  /* 0x0000000710037c11 */ /* 0x000fca00090f24ff */
[----:B------:R1:W-:Y:S01]  /*1470*/  @!P0 STG.E.128 desc[UR4][R2.64], RZ ;  /* 0x000000ff02008986 */ /* 0x0003e2000c101d04 */
[----:B--2---:R-:W-:Y:S01]  /*1480*/  DFMA R12, R26, R28, R12 ;  /* 0x0000001c1a0c722b */ /* 0x004fe2000000000c */
[----:B-1----:R-:W-:Y:S10]  /*1490*/  @!P0 EXIT ;  /* 0x000000000000894d */ /* 0x002ff40003800000 */
[----:B------:R0:W5:Y:S01]  /*14a0*/  LDG.E.128 R16, desc[UR4][R2.64] ;  /* 0x0000000402107981 */ /* 0x000162000c1e1d00 */
[C---:B------:R-:W-:Y:S01]  /*14b0*/  DFMA R12, R26.reuse, R12, R14 ;  /* 0x0000000c1a0c722b */ /* 0x040fe2000000000e */
[----:B------:R-:W-:Y:S01]  /*14c0*/  LOP3.LUT P0, RZ, R24, 0x2, RZ, 0xc0, !PT ;  /* 0x0000000218ff7812 */ /* 0x000fe2000780c0ff */
[----:B------:R-:W-:Y:S06]  /*14d0*/  BSSY.RECONVERGENT B0, `(.L_x_23) ;  /* 0x000001b000007945 */ /* 0x000fec0003800200 */
[----:B-----5:R-:W-:-:S08]  /*14e0*/  DFMA R4, R26, R12, R4 ;  /* 0x0000000c1a04722b */ /* 0x020fd00000000004 */
[----:B------:R-:W-:-:S08]  /*14f0*/  DFMA R4, R26, R4, R6 ;  /* 0x000000041a04722b */ /* 0x000fd00000000006 */
[----:B------:R-:W-:-:S08]  /*1500*/  DFMA R4, R26, R4, R8 ;  /* 0x000000041a04722b */ /* 0x000fd00000000008 */
[----:B------:R-:W-:-:S08]  /*1510*/  DFMA R4, R26, R4, R10 ;  /* 0x000000041a04722b */ /* 0x000fd0000000000a */
[----:B------:R-:W-:Y:S02]  /*1520*/  DFMA R20, R4, R20, R20 ;  /* 0x000000140414722b */ /* 0x000fe40000000014 */
[----:B------:R-:W-:-:S10]  /*1530*/  DFMA R4, R26, R4, 1 ;  /* 0x3ff000001a04742b */ /* 0x000fd40000000004 */
[----:B------:R-:W-:Y:S02]  /*1540*/  FSEL R6, R4, R20, !P1 ;  /* 0x0000001404067208 */ /* 0x000fe40004800000 */
[----:B------:R-:W-:-:S06]  /*1550*/  FSEL R7, R5, R21, !P1 ;  /* 0x0000001505077208 */ /* 0x000fcc0004800000 */
[----:B------:R-:W-:-:S10]  /*1560*/  DADD R4, RZ, -R6 ;  /* 0x00000000ff047229 */ /* 0x000fd40000000806 */
[----:B------:R-:W-:Y:S02]  /*1570*/  FSEL R4, R6, R4, !P0 ;  /* 0x0000000406047208 */ /* 0x000fe40004000000 */
[----:B------:R-:W-:-:S06]  /*1580*/  FSEL R5, R7, R5, !P0 ;  /* 0x0000000507057208 */ /* 0x000fcc0004000000 */
[----:B------:R-:W-:-:S08]  /*1590*/  DADD R4, R4, -1 ;  /* 0xbff0000004047429 */ /* 0x000fd00000000000 */
[----:B------:R-:W-:-:S06]  /*15a0*/  DFMA R22, R4, 2, R22 ;  /* 0x400000000416782b */ /* 0x000fcc0000000016 */
[----:B------:R-:W1:Y:S04]  /*15b0*/  MUFU.RCP64H R5, R23 ;  /* 0x0000001700057308 */ /* 0x000e680000001800 */
[----:B------:R-:W-:-:S05]  /*15c0*/  VIADD R4, R23, 0x300402 ;  /* 0x0030040217047836 */ /* 0x000fca0000000000 */
[----:B------:R-:W-:Y:S01]  /*15d0*/  FSETP.GEU.AND P0, PT, |R4|, 5.8789094863358348022e-39, PT ;  /* 0x004004020400780b */ /* 0x000fe20003f0e200 */
[----:B-1----:R-:W-:-:S08]  /*15e0*/  DFMA R6, -R22, R4, 1 ;  /* 0x3ff000001606742b */ /* 0x002fd00000000104 */
[----:B------:R-:W-:-:S08]  /*15f0*/  DFMA R6, R6, R6, R6 ;  /* 0x000000060606722b */ /* 0x000fd00000000006 */
[----:B------:R-:W-:-:S08]  /*1600*/  DFMA R6, R4, R6, R4 ;  /* 0x000000060406722b */ /* 0x000fd00000000004 */
[----:B------:R-:W-:-:S08]  /*1610*/  DFMA R8, -R22, R6, 1 ;  /* 0x3ff000001608742b */ /* 0x000fd00000000106 */
[----:B------:R-:W-:Y:S01]  /*1620*/  DFMA R6, R6, R8, R6 ;  /* 0x000000080606722b */ /* 0x000fe20000000006 */
[----:B0-----:R-:W-:Y:S10]  /*1630*/  @P0 BRA `(.L_x_24) ;  /* 0x0000000000100947 */ /* 0x001ff40003800000 */
[----:B------:R-:W-:-:S05]  /*1640*/  LOP3.LUT R0, R23, 0x7fffffff, RZ, 0xc0, !PT ;  /* 0x7fffffff17007812 */ /* 0x000fca00078ec0ff */
[----:B------:R-:W-:Y:S01]  /*1650*/  VIADD R8, R0, 0xfff00000 ;  /* 0xfff0000000087836 */ /* 0x000fe20000000000 */
[----:B------:R-:W-:-:S07]  /*1660*/  MOV R0, 0x1680 ;  /* 0x0000168000007802 */ /* 0x000fce0000000f00 */
[----:B------:R-:W-:Y:S05]  /*1670*/  CALL.REL.NOINC `($__internal_1_$__cuda_sm20_dblrcp_rn_slowpath_v3) ;  /* 0x0000000000147944 */ /* 0x000fea0003c00000 */
.L_x_24:
[----:B------:R-:W-:Y:S05]  /*1680*/  BSYNC.RECONVERGENT B0 ;  /* 0x0000000000007941 */ /* 0x000fea0003800200 */
.L_x_23:
[C---:B------:R-:W-:Y:S02]  /*1690*/  DMUL R16, R6.reuse, -R16 ;  /* 0x8000001006107228 */ /* 0x040fe40000000000 */
[----:B------:R-:W-:-:S07]  /*16a0*/  DMUL R18, R6, -R18 ;  /* 0x8000001206127228 */ /* 0x000fce0000000000 */
[----:B------:R-:W-:Y:S01]  /*16b0*/  STG.E.128 desc[UR4][R2.64], R16 ;  /* 0x0000001002007986 */ /* 0x000fe2000c101d04 */
[----:B------:R-:W-:Y:S05]  /*16c0*/  EXIT ;  /* 0x000000000000794d */ /* 0x000fea0003800000 */
        .weak           $__internal_1_$__cuda_sm20_dblrcp_rn_slowpath_v3
        .type           $__internal_1_$__cuda_sm20_dblrcp_rn_slowpath_v3,@function
        .size           $__internal_1_$__cuda_sm20_dblrcp_rn_slowpath_v3,($__internal_2_$__cuda_sm20_div_rn_f64_full - $__internal_1_$__cuda_sm20_dblrcp_rn_slowpath_v3)
$__internal_1_$__cuda_sm20_dblrcp_rn_slowpath_v3:
[----:B------:R-:W-:Y:S01]  /*16d0*/  IMAD.MOV.U32 R4, RZ, RZ, R22 ;  /* 0x000000ffff047224 */ /* 0x000fe200078e0016 */
[----:B------:R-:W-:Y:S01]  /*16e0*/  BSSY.RECONVERGENT B1, `(.L_x_25) ;  /* 0x0000025000017945 */ /* 0x000fe20003800200 */
[----:B------:R-:W-:-:S06]  /*16f0*/  IMAD.MOV.U32 R5, RZ, RZ, R23 ;  /* 0x000000ffff057224 */ /* 0x000fcc00078e0017 */
        /* <DEDUP_REMOVED lines=23> */
.L_x_28:
        /* <DEDUP_REMOVED lines=10> */
.L_x_26:
[----:B------:R-:W-:Y:S01]  /*1910*/  LOP3.LUT R7, R5, 0x80000, RZ, 0xfc, !PT ;  /* 0x0008000005077812 */ /* 0x000fe200078efcff */
[----:B------:R-:W-:-:S07]  /*1920*/  IMAD.MOV.U32 R6, RZ, RZ, R4 ;  /* 0x000000ffff067224 */ /* 0x000fce00078e0004 */
.L_x_27:
[----:B------:R-:W-:Y:S05]  /*1930*/  BSYNC.RECONVERGENT B1 ;  /* 0x0000000000017941 */ /* 0x000fea0003800200 */
.L_x_25:
[----:B------:R-:W-:Y:S02]  /*1940*/  IMAD.MOV.U32 R4, RZ, RZ, R0 ;  /* 0x000000ffff047224 */ /* 0x000fe400078e0000 */
[----:B------:R-:W-:-:S04]  /*1950*/  IMAD.MOV.U32 R5, RZ, RZ, 0x0 ;  /* 0x00000000ff057424 */ /* 0x000fc800078e00ff */
[----:B------:R-:W-:Y:S05]  /*1960*/  RET.REL.NODEC R4 `(_Z20ApplyGreenFunction3DP7double2i) ;  /* 0xffffffe404a47950 */ /* 0x000fea0003c3ffff */
        .weak           $__internal_2_$__cuda_sm20_div_rn_f64_full
        .type           $__internal_2_$__cuda_sm20_div_rn_f64_full,@function
        .size           $__internal_2_$__cuda_sm20_div_rn_f64_full,($_Z20ApplyGreenFunction3DP7double2i$__internal_trig_reduction_slowpathd - $__internal_2_$__cuda_sm20_div_rn_f64_full)
$__internal_2_$__cuda_sm20_div_rn_f64_full:
[C---:B------:R-:W-:Y:S01]  /*1970*/  FSETP.GEU.AND P0, PT, |R9|.reuse, 1.469367938527859385e-39, PT ;  /* 0x001000000900780b */ /* 0x040fe20003f0e200 */
[----:B------:R-:W-:Y:S01]  /*1980*/  IMAD.MOV.U32 R14, RZ, RZ, 0x1 ;  /* 0x00000001ff0e7424 */ /* 0x000fe200078e00ff */
[----:B------:R-:W-:Y:S01]  /*1990*/  LOP3.LUT R6, R9, 0x800fffff, RZ, 0xc0, !PT ;  /* 0x800fffff09067812 */ /* 0x000fe200078ec0ff */
[----:B------:R-:W-:Y:S01]  /*19a0*/  IMAD.MOV.U32 R27, RZ, RZ, 0x1ca00000 ;  /* 0x1ca00000ff1b7424 */ /* 0x000fe200078e00ff */
[C---:B------:R-:W-:Y:S01]  /*19b0*/  FSETP.GEU.AND P2, PT, |R11|.reuse, 1.469367938527859385e-39, PT ;  /* 0x001000000b00780b */ /* 0x040fe20003f4e200 */
[----:B------:R-:W-:Y:S01]  /*19c0*/  BSSY.RECONVERGENT B1, `(.L_x_29) ;  /* 0x0000052000017945 */ /* 0x000fe20003800200 */
[----:B------:R-:W-:Y:S01]  /*19d0*/  LOP3.LUT R7, R6, 0x3ff00000, RZ, 0xfc, !PT ;  /* 0x3ff0000006077812 */ /* 0x000fe200078efcff */
[----:B------:R-:W-:Y:S01]  /*19e0*/  IMAD.MOV.U32 R6, RZ, RZ, R8 ;  /* 0x000000ffff067224 */ /* 0x000fe200078e0008 */
[----:B------:R-:W-:Y:S02]  /*19f0*/  LOP3.LUT R17, R11, 0x7ff00000, RZ, 0xc0, !PT ;  /* 0x7ff000000b117812 */ /* 0x000fe400078ec0ff */
[----:B------:R-:W-:-:S03]  /*1a00*/  LOP3.LUT R28, R9, 0x7ff00000, RZ, 0xc0, !PT ;  /* 0x7ff00000091c7812 */ /* 0x000fc600078ec0ff */
[----:B------:R-:W-:Y:S01]  /*1a10*/  @!P0 DMUL R6, R8, 8.98846567431157953865e+307 ;  /* 0x7fe0000008068828 */ /* 0x000fe20000000000 */
[----:B------:R-:W-:-:S03]  /*1a20*/  ISETP.GE.U32.AND P1, PT, R17, R28, PT ;  /* 0x0000001c1100720c */ /* 0x000fc60003f26070 */
[----:B------:R-:W-:Y:S02]  /*1a30*/  @!P2 LOP3.LUT R18, R9, 0x7ff00000, RZ, 0xc0, !PT ;  /* 0x7ff000000912a812 */ /* 0x000fe400078ec0ff */
[----:B------:R-:W0:Y:S02]  /*1a40*/  MUFU.RCP64H R15, R7 ;  /* 0x00000007000f7308 */ /* 0x000e240000001800 */
[----:B------:R-:W-:Y:S02]  /*1a50*/  @!P2 ISETP.GE.U32.AND P3, PT, R17, R18, PT ;  /* 0x000000121100a20c */ /* 0x000fe40003f66070 */
[----:B------:R-:W-:Y:S02]  /*1a60*/  @!P0 LOP3.LUT R28, R7, 0x7ff00000, RZ, 0xc0, !PT ;  /* 0x7ff00000071c8812 */ /* 0x000fe400078ec0ff */
[----:B------:R-:W-:-:S04]  /*1a70*/  @!P2 SEL R19, R27, 0x63400000, !P3 ;  /* 0x634000001b13a807 */ /* 0x000fc80005800000 */
[----:B------:R-:W-:-:S04]  /*1a80*/  @!P2 LOP3.LUT R24, R19, 0x80000000, R11, 0xf8, !PT ;  /* 0x800000001318a812 */ /* 0x000fc800078ef80b */
[----:B------:R-:W-:Y:S01]  /*1a90*/  @!P2 LOP3.LUT R25, R24, 0x100000, RZ, 0xfc, !PT ;  /* 0x001000001819a812 */ /* 0x000fe200078efcff */
[----:B------:R-:W-:Y:S01]  /*1aa0*/  @!P2 IMAD.MOV.U32 R24, RZ, RZ, RZ ;  /* 0x000000ffff18a224 */ /* 0x000fe200078e00ff */
[----:B0-----:R-:W-:-:S08]  /*1ab0*/  DFMA R22, R14, -R6, 1 ;  /* 0x3ff000000e16742b */ /* 0x001fd00000000806 */
[----:B------:R-:W-:-:S08]  /*1ac0*/  DFMA R22, R22, R22, R22 ;  /* 0x000000161616722b */ /* 0x000fd00000000016 */
[----:B------:R-:W-:Y:S01]  /*1ad0*/  DFMA R22, R14, R22, R14 ;  /* 0x000000160e16722b */ /* 0x000fe2000000000e */
[----:B------:R-:W-:Y:S01]  /*1ae0*/  SEL R15, R27, 0x63400000, !P1 ;  /* 0x634000001b0f7807 */ /* 0x000fe20004800000 */
[----:B------:R-:W-:-:S03]  /*1af0*/  IMAD.MOV.U32 R14, RZ, RZ, R10 ;  /* 0x000000ffff0e7224 */ /* 0x000fc600078e000a */
[----:B------:R-:W-:-:S03]  /*1b00*/  LOP3.LUT R15, R15, 0x800fffff, R11, 0xf8, !PT ;  /* 0x800fffff0f0f7812 */ /* 0x000fc600078ef80b */
[----:B------:R-:W-:-:S03]  /*1b10*/  DFMA R18, R22, -R6, 1 ;  /* 0x3ff000001612742b */ /* 0x000fc60000000806 */
[----:B------:R-:W-:-:S05]  /*1b20*/  @!P2 DFMA R14, R14, 2, -R24 ;  /* 0x400000000e0ea82b */ /* 0x000fca0000000818 */
[----:B------:R-:W-:-:S08]  /*1b30*/  DFMA R18, R22, R18, R22 ;  /* 0x000000121612722b */ /* 0x000fd00000000016 */
[----:B------:R-:W-:-:S08]  /*1b40*/  DMUL R22, R18, R14 ;  /* 0x0000000e12167228 */ /* 0x000fd00000000000 */
[----:B------:R-:W-:-:S08]  /*1b50*/  DFMA R24, R22, -R6, R14 ;  /* 0x800000061618722b */ /* 0x000fd0000000000e */
[----:B------:R-:W-:Y:S01]  /*1b60*/  DFMA R24, R18, R24, R22 ;  /* 0x000000181218722b */ /* 0x000fe20000000016 */
[----:B------:R-:W-:Y:S01]  /*1b70*/  IMAD.MOV.U32 R22, RZ, RZ, R17 ;  /* 0x000000ffff167224 */ /* 0x000fe200078e0011 */
[----:B------:R-:W-:Y:S01]  /*1b80*/  @!P2 LOP3.LUT R22, R15, 0x7ff00000, RZ, 0xc0, !PT ;  /* 0x7ff000000f16a812 */ /* 0x000fe200078ec0ff */
[----:B------:R-:W-:-:S04]  /*1b90*/  VIADD R19, R28, 0xffffffff ;  /* 0xffffffff1c137836 */ /* 0x000fc80000000000 */
[----:B------:R-:W-:-:S05]  /*1ba0*/  VIADD R18, R22, 0xffffffff ;  /* 0xffffffff16127836 */ /* 0x000fca0000000000 */
[----:B------:R-:W-:-:S04]  /*1bb0*/  ISETP.GT.U32.AND P0, PT, R18, 0x7feffffe, PT ;  /* 0x7feffffe1200780c */ /* 0x000fc80003f04070 */
[----:B------:R-:W-:-:S13]  /*1bc0*/  ISETP.GT.U32.OR P0, PT, R19, 0x7feffffe, P0 ;  /* 0x7feffffe1300780c */ /* 0x000fda0000704470 */
[----:B------:R-:W-:Y:S05]  /*1bd0*/  @P0 BRA `(.L_x_30) ;  /* 0x00000000006c0947 */ /* 0x000fea0003800000 */
[----:B------:R-:W-:-:S04]  /*1be0*/  LOP3.LUT R18, R9, 0x7ff00000, RZ, 0xc0, !PT ;  /* 0x7ff0000009127812 */ /* 0x000fc800078ec0ff */
[CC--:B------:R-:W-:Y:S02]  /*1bf0*/  VIADDMNMX R10, R17.reuse, -R18.reuse, 0xb9600000, !PT ;  /* 0xb9600000110a7446 */ /* 0x0c0fe40007800912 */
[----:B------:R-:W-:Y:S02]  /*1c00*/  ISETP.GE.U32.AND P0, PT, R17, R18, PT ;  /* 0x000000121100720c */ /* 0x000fe40003f06070 */
[----:B------:R-:W-:Y:S02]  /*1c10*/  VIMNMX R10, PT, PT, R10, 0x46a00000, PT ;  /* 0x46a000000a0a7848 */ /* 0x000fe40003fe0100 */
[----:B------:R-:W-:-:S05]  /*1c20*/  SEL R17, R27, 0x63400000, !P0 ;  /* 0x634000001b117807 */ /* 0x000fca0004000000 */
[----:B------:R-:W-:Y:S02]  /*1c30*/  IMAD.IADD R17, R10, 0x1, -R17 ;  /* 0x000000010a117824 */ /* 0x000fe400078e0a11 */
[----:B------:R-:W-:Y:S02]  /*1c40*/  IMAD.MOV.U32 R10, RZ, RZ, RZ ;  /* 0x000000ffff0a7224 */ /* 0x000fe400078e00ff */
[----:B------:R-:W-:-:S06]  /*1c50*/  VIADD R11, R17, 0x7fe00000 ;  /* 0x7fe00000110b7836 */ /* 0x000fcc0000000000 */
[----:B------:R-:W-:-:S10]  /*1c60*/  DMUL R18, R24, R10 ;  /* 0x0000000a18127228 */ /* 0x000fd40000000000 */
[----:B------:R-:W-:-:S13]  /*1c70*/  FSETP.GTU.AND P0, PT, |R19|, 1.469367938527859385e-39, PT ;  /* 0x001000001300780b */ /* 0x000fda0003f0c200 */
[----:B------:R-:W-:Y:S05]  /*1c80*/  @P0 BRA `(.L_x_31) ;  /* 0x0000000000940947 */ /* 0x000fea0003800000 */
[----:B------:R-:W-:Y:S01]  /*1c90*/  DFMA R6, R24, -R6, R14 ;  /* 0x800000061806722b */ /* 0x000fe2000000000e */
[----:B------:R-:W-:-:S09]  /*1ca0*/  IMAD.MOV.U32 R10, RZ, RZ, RZ ;  /* 0x000000ffff0a7224 */ /* 0x000fd200078e00ff */
[C---:B------:R-:W-:Y:S02]  /*1cb0*/  FSETP.NEU.AND P0, PT, R7.reuse, RZ, PT ;  /* 0x000000ff0700720b */ /* 0x040fe40003f0d000 */
[----:B------:R-:W-:-:S04]  /*1cc0*/  LOP3.LUT R9, R7, 0x80000000, R9, 0x48, !PT ;  /* 0x8000000007097812 */ /* 0x000fc800078e4809 */
[----:B------:R-:W-:-:S07]  /*1cd0*/  LOP3.LUT R11, R9, R11, RZ, 0xfc, !PT ;  /* 0x0000000b090b7212 */ /* 0x000fce00078efcff */
[----:B------:R-:W-:Y:S05]  /*1ce0*/  @!P0 BRA `(.L_x_31) ;  /* 0x00000000007c8947 */ /* 0x000fea0003800000 */
[----:B------:R-:W-:Y:S01]  /*1cf0*/  IMAD.MOV R7, RZ, RZ, -R17 ;  /* 0x000000ffff077224 */ /* 0x000fe200078e0a11 */
[----:B------:R-:W-:Y:S01]  /*1d00*/  DMUL.RP R10, R24, R10 ;  /* 0x0000000a180a7228 */ /* 0x000fe20000008000 */
[----:B------:R-:W-:Y:S01]  /*1d10*/  IMAD.MOV.U32 R6, RZ, RZ, RZ ;  /* 0x000000ffff067224 */ /* 0x000fe200078e00ff */
[----:B------:R-:W-:-:S05]  /*1d20*/  IADD3 R17, PT, PT, -R17, -0x43300000, RZ ;  /* 0xbcd0000011117810 */ /* 0x000fca0007ffe1ff */
[----:B------:R-:W-:-:S03]  /*1d30*/  DFMA R6, R18, -R6, R24 ;  /* 0x800000061206722b */ /* 0x000fc60000000018 */
[----:B------:R-:W-:-:S07]  /*1d40*/  LOP3.LUT R9, R11, R9, RZ, 0x3c, !PT ;  /* 0x000000090b097212 */ /* 0x000fce00078e3cff */
[----:B------:R-:W-:-:S04]  /*1d50*/  FSETP.NEU.AND P0, PT, |R7|, R17, PT ;  /* 0x000000110700720b */ /* 0x000fc80003f0d200 */
[----:B------:R-:W-:Y:S02]  /*1d60*/  FSEL R18, R10, R18, !P0 ;  /* 0x000000120a127208 */ /* 0x000fe40004000000 */
[----:B------:R-:W-:Y:S01]  /*1d70*/  FSEL R19, R9, R19, !P0 ;  /* 0x0000001309137208 */ /* 0x000fe20004000000 */
[----:B------:R-:W-:Y:S06]  /*1d80*/  BRA `(.L_x_31) ;  /* 0x0000000000547947 */ /* 0x000fec0003800000 */
.L_x_30:
[----:B------:R-:W-:-:S14]  /*1d90*/  DSETP.NAN.AND P0, PT, R10, R10, PT ;  /* 0x0000000a0a00722a */ /* 0x000fdc0003f08000 */
[----:B------:R-:W-:Y:S05]  /*1da0*/  @P0 BRA `(.L_x_32) ;  /* 0x0000000000440947 */ /* 0x000fea0003800000 */
[----:B------:R-:W-:-:S14]  /*1db0*/  DSETP.NAN.AND P0, PT, R8, R8, PT ;  /* 0x000000080800722a */ /* 0x000fdc0003f08000 */
[----:B------:R-:W-:Y:S05]  /*1dc0*/  @P0 BRA `(.L_x_33) ;  /* 0x0000000000300947 */ /* 0x000fea0003800000 */
[----:B------:R-:W-:Y:S01]  /*1dd0*/  ISETP.NE.AND P0, PT, R22, R28, PT ;  /* 0x0000001c1600720c */ /* 0x000fe20003f05270 */
[----:B------:R-:W-:Y:S02]  /*1de0*/  IMAD.MOV.U32 R18, RZ, RZ, 0x0 ;  /* 0x00000000ff127424 */ /* 0x000fe400078e00ff */
[----:B------:R-:W-:-:S10]  /*1df0*/  IMAD.MOV.U32 R19, RZ, RZ, -0x80000 ;  /* 0xfff80000ff137424 */ /* 0x000fd400078e00ff */
[----:B------:R-:W-:Y:S05]  /*1e00*/  @!P0 BRA `(.L_x_31) ;  /* 0x0000000000348947 */ /* 0x000fea0003800000 */
[----:B------:R-:W-:Y:S02]  /*1e10*/  ISETP.NE.AND P0, PT, R22, 0x7ff00000, PT ;  /* 0x7ff000001600780c */ /* 0x000fe40003f05270 */
[----:B------:R-:W-:Y:S02]  /*1e20*/  LOP3.LUT R19, R11, 0x80000000, R9, 0x48, !PT ;  /* 0x800000000b137812 */ /* 0x000fe400078e4809 */
[----:B------:R-:W-:-:S13]  /*1e30*/  ISETP.EQ.OR P0, PT, R28, RZ, !P0 ;  /* 0x000000ff1c00720c */ /* 0x000fda0004702670 */
[----:B------:R-:W-:Y:S01]  /*1e40*/  @P0 LOP3.LUT R6, R19, 0x7ff00000, RZ, 0xfc, !PT ;  /* 0x7ff0000013060812 */ /* 0x000fe200078efcff */
[----:B------:R-:W-:Y:S02]  /*1e50*/  @!P0 IMAD.MOV.U32 R18, RZ, RZ, RZ ;  /* 0x000000ffff128224 */ /* 0x000fe400078e00ff */
[----:B------:R-:W-:Y:S02]  /*1e60*/  @P0 IMAD.MOV.U32 R18, RZ, RZ, RZ ;  /* 0x000000ffff120224 */ /* 0x000fe400078e00ff */
[----:B------:R-:W-:Y:S01]  /*1e70*/  @P0 IMAD.MOV.U32 R19, RZ, RZ, R6 ;  /* 0x000000ffff130224 */ /* 0x000fe200078e0006 */
[----:B------:R-:W-:Y:S06]  /*1e80*/  BRA `(.L_x_31) ;  /* 0x0000000000147947 */ /* 0x000fec0003800000 */
.L_x_33:
[----:B------:R-:W-:Y:S01]  /*1e90*/  LOP3.LUT R19, R9, 0x80000, RZ, 0xfc, !PT ;  /* 0x0008000009137812 */ /* 0x000fe200078efcff */
[----:B------:R-:W-:Y:S01]  /*1ea0*/  IMAD.MOV.U32 R18, RZ, RZ, R8 ;  /* 0x000000ffff127224 */ /* 0x000fe200078e0008 */
[----:B------:R-:W-:Y:S06]  /*1eb0*/  BRA `(.L_x_31) ;  /* 0x0000000000087947 */ /* 0x000fec0003800000 */
.L_x_32:
[----:B------:R-:W-:Y:S01]  /*1ec0*/  LOP3.LUT R19, R11, 0x80000, RZ, 0xfc, !PT ;  /* 0x000800000b137812 */ /* 0x000fe200078efcff */
[----:B------:R-:W-:-:S07]  /*1ed0*/  IMAD.MOV.U32 R18, RZ, RZ, R10 ;  /* 0x000000ffff127224 */ /* 0x000fce00078e000a */
.L_x_31:
[----:B------:R-:W-:Y:S05]  /*1ee0*/  BSYNC.RECONVERGENT B1 ;  /* 0x0000000000017941 */ /* 0x000fea0003800200 */
.L_x_29:
[----:B------:R-:W-:-:S04]  /*1ef0*/  IMAD.MOV.U32 R27, RZ, RZ, 0x0 ;  /* 0x00000000ff1b7424 */ /* 0x000fc800078e00ff */
[----:B------:R-:W-:Y:S05]  /*1f00*/  RET.REL.NODEC R26 `(_Z20ApplyGreenFunction3DP7double2i) ;  /* 0xffffffe01a3c7950 */ /* 0x000fea0003c3ffff */
        .type           $_Z20ApplyGreenFunction3DP7double2i$__internal_trig_reduction_slowpathd,@function
        .size           $_Z20ApplyGreenFunction3DP7double2i$__internal_trig_reduction_slowpathd,(.L_x_45 - $_Z20ApplyGreenFunction3DP7double2i$__internal_trig_reduction_slowpathd)
$_Z20ApplyGreenFunction3DP7double2i$__internal_trig_reduction_slowpathd:
[--C-:B------:R-:W-:Y:S01]  /*1f10*/  SHF.R.U32.HI R12, RZ, 0x14, R13.reuse ;  /* 0x00000014ff0c7819 */ /* 0x100fe2000001160d */
[----:B------:R-:W-:Y:S02]  /*1f20*/  IMAD.MOV.U32 R25, RZ, RZ, R13 ;  /* 0x000000ffff197224 */ /* 0x000fe400078e000d */
[----:B------:R-:W-:Y:S01]  /*1f30*/  IMAD.MOV.U32 R4, RZ, RZ, RZ ;  /* 0x000000ffff047224 */ /* 0x000fe200078e00ff */
[----:B------:R-:W-:-:S04]  /*1f40*/  LOP3.LUT R5, R12, 0x7ff, RZ, 0xc0, !PT ;  /* 0x000007ff0c057812 */ /* 0x000fc800078ec0ff */
[----:B------:R-:W-:-:S13]  /*1f50*/  ISETP.NE.AND P0, PT, R5, 0x7ff, PT ;  /* 0x000007ff0500780c */ /* 0x000fda0003f05270 */
[----:B------:R-:W-:Y:S05]  /*1f60*/  @!P0 BRA `(.L_x_34) ;  /* 0x00000008004c8947 */ /* 0x000fea0003800000 */
[----:B------:R-:W-:Y:S01]  /*1f70*/  VIADD R4, R5, 0xfffffc00 ;  /* 0xfffffc0005047836 */ /* 0x000fe20000000000 */
[----:B------:R-:W-:Y:S01]  /*1f80*/  BSSY.RECONVERGENT B2, `(.L_x_35) ;  /* 0x0000030000027945 */ /* 0x000fe20003800200 */
[----:B------:R-:W-:-:S03]  /*1f90*/  CS2R R26, SRZ ;  /* 0x00000000001a7805 */ /* 0x000fc6000001ff00 */
[----:B------:R-:W-:Y:S02]  /*1fa0*/  SHF.R.U32.HI R11, RZ, 0x6, R4 ;  /* 0x00000006ff0b7819 */ /* 0x000fe40000011604 */
[----:B------:R-:W-:Y:S02]  /*1fb0*/  ISETP.GE.U32.AND P0, PT, R4, 0x80, PT ;  /* 0x000000800400780c */ /* 0x000fe40003f06070 */
[C---:B------:R-:W-:Y:S02]  /*1fc0*/  IADD3 R10, PT, PT, -R11.reuse, 0x13, RZ ;  /* 0x000000130b0a7810 */ /* 0x040fe40007ffe1ff */
[----:B------:R-:W-:Y:S02]  /*1fd0*/  IADD3 R8, PT, PT, -R11, 0xf, RZ ;  /* 0x0000000f0b087810 */ /* 0x000fe40007ffe1ff */
[----:B------:R-:W-:-:S04]  /*1fe0*/  SEL R10, R10, 0x12, P0 ;  /* 0x000000120a0a7807 */ /* 0x000fc80000000000 */
[----:B------:R-:W-:-:S13]  /*1ff0*/  ISETP.GE.AND P0, PT, R8, R10, PT ;  /* 0x0000000a0800720c */ /* 0x000fda0003f06270 */
[----:B------:R-:W-:Y:S05]  /*2000*/  @P0 BRA `(.L_x_36) ;  /* 0x00000000009c0947 */ /* 0x000fea0003800000 */
[----:B------:R-:W0:Y:S01]  /*2010*/  LDC.64 R4, c[0x0][0x358] ;  /* 0x0000d600ff047b82 */ /* 0x000e220000000a00 */
[C---:B------:R-:W-:Y:S01]  /*2020*/  SHF.L.U64.HI R25, R24.reuse, 0xb, R25 ;  /* 0x0000000b18197819 */ /* 0x040fe20000010219 */
[----:B------:R-:W-:Y:S01]  /*2030*/  BSSY.RECONVERGENT B3, `(.L_x_37) ;  /* 0x0000023000037945 */ /* 0x000fe20003800200 */
[----:B------:R-:W-:Y:S01]  /*2040*/  IMAD.SHL.U32 R9, R24, 0x800, RZ ;  /* 0x0000080018097824 */ /* 0x000fe200078e00ff */
[----:B------:R-:W-:Y:S01]  /*2050*/  IADD3 R15, PT, PT, RZ, -R11, -R10 ;  /* 0x8000000bff0f7210 */ /* 0x000fe20007ffe80a */
[----:B------:R-:W-:Y:S01]  /*2060*/  IMAD.MOV.U32 R17, RZ, RZ, RZ ;  /* 0x000000ffff117224 */ /* 0x000fe200078e00ff */
[----:B------:R-:W-:Y:S02]  /*2070*/  CS2R R26, SRZ ;  /* 0x00000000001a7805 */ /* 0x000fe4000001ff00 */
[----:B------:R-:W-:-:S07]  /*2080*/  LOP3.LUT R25, R25, 0x80000000, RZ, 0xfc, !PT ;  /* 0x8000000019197812 */ /* 0x000fce00078efcff */
.L_x_38:
[----:B------:R-:W1:Y:S01]  /*2090*/  LDC.64 R6, c[0x4][RZ] ;  /* 0x01000000ff067b82 */ /* 0x000e620000000a00 */
[----:B0-----:R-:W-:Y:S02]  /*20a0*/  R2UR UR6, R4 ;  /* 0x00000000040672ca */ /* 0x001fe400000e0000 */
[----:B------:R-:W-:Y:S01]  /*20b0*/  R2UR UR7, R5 ;  /* 0x00000000050772ca */ /* 0x000fe200000e0000 */
[----:B-1----:R-:W-:-:S12]  /*20c0*/  IMAD.WIDE R6, R8, 0x8, R6 ;  /* 0x0000000808067825 */ /* 0x002fd800078e0206 */
[----:B------:R-:W2:Y:S01]  /*20d0*/  LDG.E.64.CONSTANT R6, desc[UR6][R6.64] ;  /* 0x0000000606067981 */ /* 0x000ea2000c1e9b00 */
[----:B------:R-:W-:Y:S02]  /*20e0*/  IMAD.MOV.U32 R28, RZ, RZ, R26 ;  /* 0x000000ffff1c7224 */ /* 0x000fe400078e001a */
[----:B------:R-:W-:Y:S02]  /*20f0*/  IMAD.MOV.U32 R29, RZ, RZ, R27 ;  /* 0x000000ffff1d7224 */ /* 0x000fe400078e001b */
[----:B------:R-:W-:Y:S02]  /*2100*/  VIADD R15, R15, 0x1 ;  /* 0x000000010f0f7836 */ /* 0x000fe40000000000 */
[C---:B------:R-:W-:Y:S02]  /*2110*/  IMAD R26, R17.reuse, 0x8, R1 ;  /* 0x00000008111a7824 */ /* 0x040fe400078e0201 */
[----:B------:R-:W-:Y:S02]  /*2120*/  VIADD R17, R17, 0x1 ;  /* 0x0000000111117836 */ /* 0x000fe40000000000 */
[----:B------:R-:W-:-:S02]  /*2130*/  VIADD R8, R8, 0x1 ;  /* 0x0000000108087836 */ /* 0x000fc40000000000 */
[----:B--2---:R-:W-:-:S04]  /*2140*/  IMAD.WIDE.U32 R28, P2, R6, R9, R28 ;  /* 0x00000009061c7225 */ /* 0x004fc8000784001c */
[----:B------:R-:W-:Y:S02]  /*2150*/  IMAD R24, R6, R25, RZ ;  /* 0x0000001906187224 */ /* 0x000fe400078e02ff */
[----:B------:R-:W-:-:S03]  /*2160*/  IMAD R27, R7, R9, RZ ;  /* 0x00000009071b7224 */ /* 0x000fc600078e02ff */
[----:B------:R-:W-:-:S04]  /*2170*/  IADD3 R24, P0, PT, R24, R29, RZ ;  /* 0x0000001d18187210 */ /* 0x000fc80007f1e0ff */
[----:B------:R-:W-:Y:S01]  /*2180*/  IADD3 R29, P1, PT, R27, R24, RZ ;  /* 0x000000181b1d7210 */ /* 0x000fe20007f3e0ff */
[----:B------:R-:W-:-:S04]  /*2190*/  IMAD.HI.U32 R27, R6, R25, RZ ;  /* 0x00000019061b7227 */ /* 0x000fc800078e00ff */
[C---:B------:R-:W-:Y:S01]  /*21a0*/  IMAD.HI.U32 R6, R7.reuse, R9, RZ ;  /* 0x0000000907067227 */ /* 0x040fe200078e00ff */
[----:B------:R0:W-:Y:S03]  /*21b0*/  STL.64 [R26], R28 ;  /* 0x0000001c1a007387 */ /* 0x0001e60000100a00 */
[----:B------:R-:W-:Y:S02]  /*21c0*/  IMAD.X R27, RZ, RZ, R27, P2 ;  /* 0x000000ffff1b7224 */ /* 0x000fe400010e061b */
[----:B------:R-:W-:-:S03]  /*21d0*/  IMAD.HI.U32 R24, R7, R25, RZ ;  /* 0x0000001907187227 */ /* 0x000fc600078e00ff */
[----:B------:R-:W-:Y:S01]  /*21e0*/  IADD3.X R6, P0, PT, R6, R27, RZ, P0, !PT ;  /* 0x0000001b06067210 */ /* 0x000fe2000071e4ff */
[----:B------:R-:W-:-:S04]  /*21f0*/  IMAD R7, R7, R25, RZ ;  /* 0x0000001907077224 */ /* 0x000fc800078e02ff */
[----:B------:R-:W-:Y:S01]  /*2200*/  IMAD.X R24, RZ, RZ, R24, P0 ;  /* 0x000000ffff187224 */ /* 0x000fe200000e0618 */
[----:B------:R-:W-:Y:S02]  /*2210*/  ISETP.NE.AND P0, PT, R15, -0xf, PT ;  /* 0xfffffff10f00780c */ /* 0x000fe40003f05270 */
[----:B------:R-:W-:-:S05]  /*2220*/  IADD3.X R6, P1, PT, R7, R6, RZ, P1, !PT ;  /* 0x0000000607067210 */ /* 0x000fca0000f3e4ff */
[----:B------:R-:W-:Y:S02]  /*2230*/  IMAD.X R27, RZ, RZ, R24, P1 ;  /* 0x000000ffff1b7224 */ /* 0x000fe400008e0618 */
[----:B0-----:R-:W-:-:S04]  /*2240*/  IMAD.MOV.U32 R26, RZ, RZ, R6 ;  /* 0x000000ffff1a7224 */ /* 0x001fc800078e0006 */
[----:B------:R-:W-:Y:S05]  /*2250*/  @P0 BRA `(.L_x_38) ;  /* 0xfffffffc008c0947 */ /* 0x000fea000383ffff */
[----:B------:R-:W-:Y:S05]  /*2260*/  BSYNC.RECONVERGENT B3 ;  /* 0x0000000000037941 */ /* 0x000fea0003800200 */
.L_x_37:
[----:B------:R-:W-:-:S07]  /*2270*/  IMAD.MOV.U32 R8, RZ, RZ, R10 ;  /* 0x000000ffff087224 */ /* 0x000fce00078e000a */
.L_x_36:
[----:B------:R-:W-:Y:S05]  /*2280*/  BSYNC.RECONVERGENT B2 ;  /* 0x0000000000027941 */ /* 0x000fea0003800200 */
.L_x_35:
[----:B------:R-:W-:Y:S01]  /*2290*/  LOP3.LUT P0, R17, R12, 0x3f, RZ, 0xc0, !PT ;  /* 0x0000003f0c117812 */ /* 0x000fe2000780c0ff */
[----:B------:R-:W-:-:S04]  /*22a0*/  IMAD.IADD R4, R11, 0x1, R8 ;  /* 0x000000010b047824 */ /* 0x000fc800078e0208 */
[----:B------:R-:W-:-:S05]  /*22b0*/  IMAD.U32 R15, R4, 0x8, R1 ;  /* 0x00000008040f7824 */ /* 0x000fca00078e0001 */
[----:B------:R0:W-:Y:S04]  /*22c0*/  STL.64 [R15+-0x78], R26 ;  /* 0xffff881a0f007387 */ /* 0x0001e80000100a00 */
[----:B------:R-:W2:Y:S04]  /*22d0*/  @P0 LDL.64 R8, [R1+0x8] ;  /* 0x0000080001080983 */ /* 0x000ea80000100a00 */
[----:B------:R-:W3:Y:S04]  /*22e0*/  LDL.64 R6, [R1+0x10] ;  /* 0x0000100001067983 */ /* 0x000ee80000100a00 */
[----:B------:R-:W4:Y:S01]  /*22f0*/  LDL.64 R4, [R1+0x18] ;  /* 0x0000180001047983 */ /* 0x000f220000100a00 */
[----:B------:R-:W-:Y:S01]  /*2300*/  BSSY.RECONVERGENT B2, `(.L_x_39) ;  /* 0x0000035000027945 */ /* 0x000fe20003800200 */
[----:B--2---:R-:W-:-:S02]  /*2310*/  @P0 SHF.R.U64 R12, R8, 0x1, R9 ;  /* 0x00000001080c0819 */ /* 0x004fc40000001209 */
[----:B------:R-:W-:Y:S02]  /*2320*/  @P0 SHF.R.U32.HI R24, RZ, 0x1, R9 ;  /* 0x00000001ff180819 */ /* 0x000fe40000011609 */
[----:B------:R-:W-:Y:S02]  /*2330*/  @P0 LOP3.LUT R9, R17, 0x3f, RZ, 0x3c, !PT ;  /* 0x0000003f11090812 */ /* 0x000fe400078e3cff */
[----:B---3--:R-:W-:Y:S02]  /*2340*/  @P0 SHF.L.U32 R11, R6, R17, RZ ;  /* 0x00000011060b0219 */ /* 0x008fe400000006ff */
[----:B------:R-:W-:Y:S02]  /*2350*/  @P0 SHF.R.U64 R12, R12, R9, R24 ;  /* 0x000000090c0c0219 */ /* 0x000fe40000001218 */
[--C-:B------:R-:W-:Y:S02]  /*2360*/  @P0 SHF.R.U32.HI R8, RZ, 0x1, R7.reuse ;  /* 0x00000001ff080819 */ /* 0x100fe40000011607 */
[----:B------:R-:W-:-:S02]  /*2370*/  @P0 SHF.R.U64 R25, R6, 0x1, R7 ;  /* 0x0000000106190819 */ /* 0x000fc40000001207 */
[----:B------:R-:W-:Y:S02]  /*2380*/  @P0 SHF.L.U64.HI R10, R6, R17, R7 ;  /* 0x00000011060a0219 */ /* 0x000fe40000010207 */
[----:B0-----:R-:W-:Y:S02]  /*2390*/  @P0 SHF.R.U32.HI R15, RZ, R9, R24 ;  /* 0x00000009ff0f0219 */ /* 0x001fe40000011618 */
[----:B------:R-:W-:Y:S02]  /*23a0*/  @P0 LOP3.LUT R6, R11, R12, RZ, 0xfc, !PT ;  /* 0x0000000c0b060212 */ /* 0x000fe400078efcff */
[----:B----4-:R-:W-:Y:S02]  /*23b0*/  @P0 SHF.L.U32 R24, R4, R17, RZ ;  /* 0x0000001104180219 */ /* 0x010fe400000006ff */
[----:B------:R-:W-:Y:S02]  /*23c0*/  @P0 SHF.R.U64 R25, R25, R9, R8 ;  /* 0x0000000919190219 */ /* 0x000fe40000001208 */
[----:B------:R-:W-:-:S02]  /*23d0*/  @P0 LOP3.LUT R7, R10, R15, RZ, 0xfc, !PT ;  /* 0x0000000f0a070212 */ /* 0x000fc400078efcff */
[----:B------:R-:W-:Y:S02]  /*23e0*/  @P0 SHF.L.U64.HI R10, R4, R17, R5 ;  /* 0x00000011040a0219 */ /* 0x000fe40000010205 */
[----:B------:R-:W-:Y:S01]  /*23f0*/  @P0 SHF.R.U32.HI R9, RZ, R9, R8 ;  /* 0x00000009ff090219 */ /* 0x000fe20000011608 */
[----:B------:R-:W-:Y:S01]  /*2400*/  IMAD.SHL.U32 R8, R6, 0x4, RZ ;  /* 0x0000000406087824 */ /* 0x000fe200078e00ff */
[----:B------:R-:W-:Y:S02]  /*2410*/  @P0 LOP3.LUT R4, R24, R25, RZ, 0xfc, !PT ;  /* 0x0000001918040212 */ /* 0x000fe400078efcff */
[----:B------:R-:W-:Y:S02]  /*2420*/  SHF.L.U64.HI R6, R6, 0x2, R7 ;  /* 0x0000000206067819 */ /* 0x000fe40000010207 */
[----:B------:R-:W-:Y:S02]  /*2430*/  SHF.L.W.U32.HI R12, R7, 0x2, R4 ;  /* 0x00000002070c7819 */ /* 0x000fe40000010e04 */
[----:B------:R-:W-:-:S02]  /*2440*/  @P0 LOP3.LUT R5, R10, R9, RZ, 0xfc, !PT ;  /* 0x000000090a050212 */ /* 0x000fc400078efcff */
[----:B------:R-:W-:Y:S02]  /*2450*/  IADD3 RZ, P0, PT, RZ, -R8, RZ ;  /* 0x80000008ffff7210 */ /* 0x000fe40007f1e0ff */
[----:B------:R-:W-:Y:S02]  /*2460*/  LOP3.LUT R7, RZ, R6, RZ, 0x33, !PT ;  /* 0x00000006ff077212 */ /* 0x000fe400078e33ff */
[----:B------:R-:W-:Y:S02]  /*2470*/  SHF.L.W.U32.HI R4, R4, 0x2, R5 ;  /* 0x0000000204047819 */ /* 0x000fe40000010e05 */
[----:B------:R-:W-:Y:S02]  /*2480*/  LOP3.LUT R9, RZ, R12, RZ, 0x33, !PT ;  /* 0x0000000cff097212 */ /* 0x000fe400078e33ff */
[----:B------:R-:W-:Y:S02]  /*2490*/  IADD3.X R7, P0, PT, RZ, R7, RZ, P0, !PT ;  /* 0x00000007ff077210 */ /* 0x000fe4000071e4ff */
[----:B------:R-:W-:-:S02]  /*24a0*/  LOP3.LUT R10, RZ, R4, RZ, 0x33, !PT ;  /* 0x00000004ff0a7212 */ /* 0x000fc400078e33ff */
[----:B------:R-:W-:Y:S02]  /*24b0*/  IADD3.X R9, P1, PT, RZ, R9, RZ, P0, !PT ;  /* 0x00000009ff097210 */ /* 0x000fe4000073e4ff */
[----:B------:R-:W-:-:S03]  /*24c0*/  ISETP.GT.U32.AND P2, PT, R12, -0x1, PT ;  /* 0xffffffff0c00780c */ /* 0x000fc60003f44070 */
[----:B------:R-:W-:Y:S01]  /*24d0*/  IMAD.X R11, RZ, RZ, R10, P1 ;  /* 0x000000ffff0b7224 */ /* 0x000fe200008e060a */
[----:B------:R-:W-:-:S04]  /*24e0*/  ISETP.GT.AND.EX P0, PT, R4, -0x1, PT, P2 ;  /* 0xffffffff0400780c */ /* 0x000fc80003f04320 */
[----:B------:R-:W-:Y:S02]  /*24f0*/  SEL R11, R4, R11, P0 ;  /* 0x0000000b040b7207 */ /* 0x000fe40000000000 */
[----:B------:R-:W-:Y:S02]  /*2500*/  SEL R12, R12, R9, P0 ;  /* 0x000000090c0c7207 */ /* 0x000fe40000000000 */
[----:B------:R-:W-:-:S04]  /*2510*/  ISETP.NE.U32.AND P1, PT, R11, RZ, PT ;  /* 0x000000ff0b00720c */ /* 0x000fc80003f25070 */
[----:B------:R-:W-:Y:S01]  /*2520*/  SEL R9, R12, R11, !P1 ;  /* 0x0000000b0c097207 */ /* 0x000fe20004800000 */
[----:B------:R-:W-:-:S05]  /*2530*/  @!P0 IMAD.MOV R8, RZ, RZ, -R8 ;  /* 0x000000ffff088224 */ /* 0x000fca00078e0a08 */
[----:B------:R-:W0:Y:S02]  /*2540*/  FLO.U32 R9, R9 ;  /* 0x0000000900097300 */ /* 0x000e2400000e0000 */
[C---:B0-----:R-:W-:Y:S02]  /*2550*/  IADD3 R15, PT, PT, -R9.reuse, 0x1f, RZ ;  /* 0x0000001f090f7810 */ /* 0x041fe40007ffe1ff */
[----:B------:R-:W-:-:S03]  /*2560*/  IADD3 R10, PT, PT, -R9, 0x3f, RZ ;  /* 0x0000003f090a7810 */ /* 0x000fc60007ffe1ff */
[----:B------:R-:W-:Y:S01]  /*2570*/  @P1 IMAD.MOV R10, RZ, RZ, R15 ;  /* 0x000000ffff0a1224 */ /* 0x000fe200078e020f */
[----:B------:R-:W-:-:S04]  /*2580*/  SEL R15, R6, R7, P0 ;  /* 0x00000007060f7207 */ /* 0x000fc80000000000 */
[----:B------:R-:W-:-:S13]  /*2590*/  ISETP.NE.AND P1, PT, R10, RZ, PT ;  /* 0x000000ff0a00720c */ /* 0x000fda0003f25270 */
[----:B------:R-:W-:Y:S05]  /*25a0*/  @!P1 BRA `(.L_x_40) ;  /* 0x0000000000289947 */ /* 0x000fea0003800000 */
[----:B------:R-:W-:Y:S02]  /*25b0*/  LOP3.LUT R7, R10, 0x3f, RZ, 0xc0, !PT ;  /* 0x0000003f0a077812 */ /* 0x000fe400078ec0ff */
[--C-:B------:R-:W-:Y:S02]  /*25c0*/  SHF.R.U64 R9, R8, 0x1, R15.reuse ;  /* 0x0000000108097819 */ /* 0x100fe4000000120f */
[----:B------:R-:W-:Y:S02]  /*25d0*/  SHF.R.U32.HI R15, RZ, 0x1, R15 ;  /* 0x00000001ff0f7819 */ /* 0x000fe4000001160f */
[----:B------:R-:W-:Y:S02]  /*25e0*/  LOP3.LUT R6, R10, 0x3f, RZ, 0xc, !PT ;  /* 0x0000003f0a067812 */ /* 0x000fe400078e0cff */
[CC--:B------:R-:W-:Y:S02]  /*25f0*/  SHF.L.U64.HI R11, R12.reuse, R7.reuse, R11 ;  /* 0x000000070c0b7219 */ /* 0x0c0fe4000001020b */
[----:B------:R-:W-:-:S02]  /*2600*/  SHF.L.U32 R7, R12, R7, RZ ;  /* 0x000000070c077219 */ /* 0x000fc400000006ff */
[-CC-:B------:R-:W-:Y:S02]  /*2610*/  SHF.R.U64 R12, R9, R6.reuse, R15.reuse ;  /* 0x00000006090c7219 */ /* 0x180fe4000000120f */
[----:B------:R-:W-:Y:S02]  /*2620*/  SHF.R.U32.HI R6, RZ, R6, R15 ;  /* 0x00000006ff067219 */ /* 0x000fe4000001160f */
[----:B------:R-:W-:Y:S02]  /*2630*/  LOP3.LUT R12, R7, R12, RZ, 0xfc, !PT ;  /* 0x0000000c070c7212 */ /* 0x000fe400078efcff */
[----:B------:R-:W-:-:S07]  /*2640*/  LOP3.LUT R11, R11, R6, RZ, 0xfc, !PT ;  /* 0x000000060b0b7212 */ /* 0x000fce00078efcff */
.L_x_40:
[----:B------:R-:W-:Y:S05]  /*2650*/  BSYNC.RECONVERGENT B2 ;  /* 0x0000000000027941 */ /* 0x000fea0003800200 */
.L_x_39:
[----:B------:R-:W-:-:S04]  /*2660*/  IMAD.WIDE.U32 R8, R12, 0x2168c235, RZ ;  /* 0x2168c2350c087825 */ /* 0x000fc800078e00ff */
[----:B------:R-:W-:Y:S01]  /*2670*/  IMAD.MOV.U32 R6, RZ, RZ, R9 ;  /* 0x000000ffff067224 */ /* 0x000fe200078e0009 */
[----:B------:R-:W-:Y:S01]  /*2680*/  IADD3 RZ, P1, PT, R8, R8, RZ ;  /* 0x0000000808ff7210 */ /* 0x000fe20007f3e0ff */
[----:B------:R-:W-:Y:S02]  /*2690*/  IMAD.MOV.U32 R7, RZ, RZ, RZ ;  /* 0x000000ffff077224 */ /* 0x000fe400078e00ff */
[----:B------:R-:W-:-:S04]  /*26a0*/  IMAD.HI.U32 R9, R11, -0x36f0255e, RZ ;  /* 0xc90fdaa20b097827 */ /* 0x000fc800078e00ff */
[----:B------:R-:W-:-:S04]  /*26b0*/  IMAD.WIDE.U32 R6, R12, -0x36f0255e, R6 ;  /* 0xc90fdaa20c067825 */ /* 0x000fc800078e0006 */
[----:B------:R-:W-:-:S04]  /*26c0*/  IMAD.WIDE.U32 R6, P2, R11, 0x2168c235, R6 ;  /* 0x2168c2350b067825 */ /* 0x000fc80007840006 */
[----:B------:R-:W-:Y:S01]  /*26d0*/  IMAD R11, R11, -0x36f0255e, RZ ;  /* 0xc90fdaa20b0b7824 */ /* 0x000fe200078e02ff */
[----:B------:R-:W-:Y:S01]  /*26e0*/  IADD3.X RZ, P1, PT, R6, R6, RZ, P1, !PT ;  /* 0x0000000606ff7210 */ /* 0x000fe20000f3e4ff */
[----:B------:R-:W-:-:S03]  /*26f0*/  IMAD.X R8, RZ, RZ, R9, P2 ;  /* 0x000000ffff087224 */ /* 0x000fc600010e0609 */
[----:B------:R-:W-:-:S04]  /*2700*/  IADD3 R7, P2, PT, R11, R7, RZ ;  /* 0x000000070b077210 */ /* 0x000fc80007f5e0ff */
[C---:B------:R-:W-:Y:S01]  /*2710*/  ISETP.GT.U32.AND P3, PT, R7.reuse, RZ, PT ;  /* 0x000000ff0700720c */ /* 0x040fe20003f64070 */
[----:B------:R-:W-:Y:S01]  /*2720*/  IMAD.X R8, RZ, RZ, R8, P2 ;  /* 0x000000ffff087224 */ /* 0x000fe200010e0608 */
[----:B------:R-:W-:-:S04]  /*2730*/  IADD3.X R6, P2, PT, R7, R7, RZ, P1, !PT ;  /* 0x0000000707067210 */ /* 0x000fc80000f5e4ff */
[C---:B------:R-:W-:Y:S01]  /*2740*/  ISETP.GT.AND.EX P1, PT, R8.reuse, RZ, PT, P3 ;  /* 0x000000ff0800720c */ /* 0x040fe20003f24330 */
[----:B------:R-:W-:-:S03]  /*2750*/  IMAD.X R9, R8, 0x1, R8, P2 ;  /* 0x0000000108097824 */ /* 0x000fc600010e0608 */
[----:B------:R-:W-:Y:S02]  /*2760*/  SEL R6, R6, R7, P1 ;  /* 0x0000000706067207 */ /* 0x000fe40000800000 */
[----:B------:R-:W-:Y:S02]  /*2770*/  SEL R7, R9, R8, P1 ;  /* 0x0000000809077207 */ /* 0x000fe40000800000 */
[----:B------:R-:W-:Y:S02]  /*2780*/  IADD3 R24, P2, PT, R6, 0x1, RZ ;  /* 0x0000000106187810 */ /* 0x000fe40007f5e0ff */
[----:B------:R-:W-:Y:S02]  /*2790*/  SEL R9, RZ, 0xffffffff, !P1 ;  /* 0xffffffffff097807 */ /* 0x000fe40004800000 */
[----:B------:R-:W-:Y:S01]  /*27a0*/  LOP3.LUT P1, R6, R13, 0x80000000, RZ, 0xc0, !PT ;  /* 0x800000000d067812 */ /* 0x000fe2000782c0ff */
[----:B------:R-:W-:Y:S02]  /*27b0*/  IMAD.X R7, RZ, RZ, R7, P2 ;  /* 0x000000ffff077224 */ /* 0x000fe400010e0607 */
[----:B------:R-:W-:Y:S01]  /*27c0*/  IMAD.IADD R10, R9, 0x1, -R10 ;  /* 0x00000001090a7824 */ /* 0x000fe200078e0a0a */
[----:B------:R-:W-:-:S02]  /*27d0*/  SHF.R.U32.HI R9, RZ, 0x1e, R5 ;  /* 0x0000001eff097819 */ /* 0x000fc40000011605 */
[----:B------:R-:W-:Y:S01]  /*27e0*/  SHF.R.U64 R24, R24, 0xa, R7 ;  /* 0x0000000a18187819 */ /* 0x000fe20000001207 */
[----:B------:R-:W-:Y:S01]  /*27f0*/  IMAD.SHL.U32 R5, R10, 0x100000, RZ ;  /* 0x001000000a057824 */ /* 0x000fe200078e00ff */
[----:B------:R-:W-:Y:S02]  /*2800*/  LEA.HI R4, R4, R9, RZ, 0x1 ;  /* 0x0000000904047211 */ /* 0x000fe400078f08ff */
[----:B------:R-:W-:Y:S02]  /*2810*/  IADD3 R24, P2, PT, R24, 0x1, RZ ;  /* 0x0000000118187810 */ /* 0x000fe40007f5e0ff */
[----:B------:R-:W-:Y:S01]  /*2820*/  @!P0 LOP3.LUT R6, R6, 0x80000000, RZ, 0x3c, !PT ;  /* 0x8000000006068812 */ /* 0x000fe200078e3cff */
[----:B------:R-:W-:Y:S01]  /*2830*/  @P1 IMAD.MOV R4, RZ, RZ, -R4 ;  /* 0x000000ffff041224 */ /* 0x000fe200078e0a04 */
[----:B------:R-:W-:-:S04]  /*2840*/  LEA.HI.X R7, R7, RZ, RZ, 0x16, P2 ;  /* 0x000000ff07077211 */ /* 0x000fc800010fb4ff */
[--C-:B------:R-:W-:Y:S02]  /*2850*/  SHF.R.U64 R24, R24, 0x1, R7.reuse ;  /* 0x0000000118187819 */ /* 0x100fe40000001207 */
[----:B------:R-:W-:Y:S02]  /*2860*/  SHF.R.U32.HI R8, RZ, 0x1, R7 ;  /* 0x00000001ff087819 */ /* 0x000fe40000011607 */
[----:B------:R-:W-:-:S04]  /*2870*/  IADD3 R24, P2, P3, RZ, RZ, R24 ;  /* 0x000000ffff187210 */ /* 0x000fc80007b5e018 */
[----:B------:R-:W-:-:S04]  /*2880*/  IADD3.X R5, PT, PT, R5, 0x3fe00000, R8, P2, P3 ;  /* 0x3fe0000005057810 */ /* 0x000fc800017e6408 */
[----:B------:R-:W-:-:S07]  /*2890*/  LOP3.LUT R25, R5, R6, RZ, 0xfc, !PT ;  /* 0x0000000605197212 */ /* 0x000fce00078efcff */
.L_x_34:
[----:B------:R-:W-:-:S04]  /*28a0*/  IMAD.MOV.U32 R15, RZ, RZ, 0x0 ;  /* 0x00000000ff0f7424 */ /* 0x000fc800078e00ff */
[----:B------:R-:W-:Y:S05]  /*28b0*/  RET.REL.NODEC R14 `(_Z20ApplyGreenFunction3DP7double2i) ;  /* 0xffffffd40ed07950 */ /* 0x000fea0003c3ffff */
.L_x_41:
        /* <DEDUP_REMOVED lines=12> */
.L_x_45:


//--------------------- .nv.global.init           --------------------------
	.section	.nv.global.init,"aw",@progbits
	.align	16
.nv.global.init:
	.type		__cudart_sin_cos_coeffs,@object
	.size		__cudart_sin_cos_coeffs,(__cudart_i2opi_d - __cudart_sin_cos_coeffs)
__cudart_sin_cos_coeffs:
        /*0000*/ 	.byte	0x46, 0xd2, 0xb0, 0x2c, 0xf1, 0xe5, 0x5a, 0xbe, 0x92, 0xe3, 0xac, 0x69, 0xe3, 0x1d, 0xc7, 0x3e
        /*0010*/ 	.byte	0xa1, 0x62, 0xdb, 0x19, 0xa0, 0x01, 0x2a, 0xbf, 0x18, 0x08, 0x11, 0x11, 0x11, 0x11, 0x81, 0x3f
        /*0020*/ 	.byte	0x54, 0x55, 0x55, 0x55, 0x55, 0x55, 0xc5, 0xbf, 0x00, 0x00, 0x00, 0x00, 0x00, 0x00, 0x00, 0x00
        /*0030*/ 	.byte	0x00, 0x00, 0x00, 0x00, 0x00, 0x00, 0x00, 0x00, 0x64, 0x81, 0xfd, 0x20, 0x83, 0xff, 0xa8, 0xbd
        /*0040*/ 	.byte	0x28, 0x85, 0xef, 0xc1, 0xa7, 0xee, 0x21, 0x3e, 0xd9, 0xe6, 0x06, 0x8e, 0x4f, 0x7e, 0x92, 0xbe
        /*0050*/ 	.byte	0xe9, 0xbc, 0xdd, 0x19, 0xa0, 0x01, 0xfa, 0x3e, 0x47, 0x5d, 0xc1, 0x16, 0x6c, 0xc1, 0x56, 0xbf
        /*0060*/ 	.byte	0x51, 0x55, 0x55, 0x55, 0x55, 0x55, 0xa5, 0x3f, 0x00, 0x00, 0x00, 0x00, 0x00, 0x00, 0xe0, 0xbf
        /*0070*/ 	.byte	0x00, 0x00, 0x00, 0x00, 0x00, 0x00, 0xf0, 0x3f, 0x00, 0x00, 0x00, 0x00, 0x00, 0x00, 0x00, 0x00
	.type		__cudart_i2opi_d,@object
	.size		__cudart_i2opi_d,(.L_0 - __cudart_i2opi_d)
__cudart_i2opi_d:
        /* <DEDUP_REMOVED lines=9> */
.L_0:


//--------------------- .nv.shared.reserved.0     --------------------------
	.section	.nv.shared.reserved.0,"aw",@nobits
	.weak		__nv_reservedSMEM_offset_0_alias
	.size		__nv_reservedSMEM_offset_0_alias, 0, 64
	.other		__nv_reservedSMEM_offset_0_alias,@"STO_CUDA_RESERVED_SHARED STV_DEFAULT"
__nv_reservedSMEM_offset_0_alias:
	.zero		0
	.zero		64


//--------------------- .nv.constant0._Z13NormalizeIFFTP7double2i --------------------------
	.section	.nv.constant0._Z13NormalizeIFFTP7double2i,"a",@progbits
	.sectionflags	@""
	.align	4
.nv.constant0._Z13NormalizeIFFTP7double2i:
	.zero		908


//--------------------- .nv.constant0._Z20ApplyGreenFunction3DP7double2i --------------------------
	.section	.nv.constant0._Z20ApplyGreenFunction3DP7double2i,"a",@progbits
	.sectionflags	@""
	.align	4
.nv.constant0._Z20ApplyGreenFunction3DP7double2i:
	.zero		908


//--------------------- SYMBOLS --------------------------

	.type		.nv.reservedSmem.offset0,@object
	.size		.nv.reservedSmem.offset0,0x4
